//
// Generated by NVIDIA NVVM Compiler
//
// Compiler Build ID: CL-36424714
// Cuda compilation tools, release 13.0, V13.0.88
// Based on NVVM 20.0.0
//

.version 9.0
.target sm_100
.address_size 64

	// .globl	_Z17convForwardKernelPKfS0_S0_Pfi

.visible .entry _Z17convForwardKernelPKfS0_S0_Pfi(
	.param .u64 .ptr .align 1 _Z17convForwardKernelPKfS0_S0_Pfi_param_0,
	.param .u64 .ptr .align 1 _Z17convForwardKernelPKfS0_S0_Pfi_param_1,
	.param .u64 .ptr .align 1 _Z17convForwardKernelPKfS0_S0_Pfi_param_2,
	.param .u64 .ptr .align 1 _Z17convForwardKernelPKfS0_S0_Pfi_param_3,
	.param .u32 _Z17convForwardKernelPKfS0_S0_Pfi_param_4
)
{
	.reg .pred 	%p<2>;
	.reg .b16 	%rs<16>;
	.reg .b32 	%r<19>;
	.reg .b32 	%f<78>;
	.reg .b64 	%rd<17>;

	ld.param.u64 	%rd1, [_Z17convForwardKernelPKfS0_S0_Pfi_param_0];
	ld.param.u64 	%rd2, [_Z17convForwardKernelPKfS0_S0_Pfi_param_1];
	ld.param.u64 	%rd3, [_Z17convForwardKernelPKfS0_S0_Pfi_param_2];
	ld.param.u64 	%rd4, [_Z17convForwardKernelPKfS0_S0_Pfi_param_3];
	ld.param.u32 	%r2, [_Z17convForwardKernelPKfS0_S0_Pfi_param_4];
	mov.u32 	%r3, %ctaid.x;
	mov.u32 	%r4, %ntid.x;
	mov.u32 	%r5, %tid.x;
	mad.lo.s32 	%r1, %r3, %r4, %r5;
	mul.lo.s32 	%r6, %r2, 4608;
	setp.ge.s32 	%p1, %r1, %r6;
	@%p1 bra 	$L__BB0_2;
	cvta.to.global.u64 	%rd5, %rd3;
	cvta.to.global.u64 	%rd6, %rd4;
	cvta.to.global.u64 	%rd7, %rd1;
	cvta.to.global.u64 	%rd8, %rd2;
	mul.hi.s32 	%r7, %r1, 954437177;
	shr.u32 	%r8, %r7, 31;
	shr.s32 	%r9, %r7, 10;
	add.s32 	%r10, %r9, %r8;
	mul.lo.s32 	%r11, %r10, 4608;
	sub.s32 	%r12, %r1, %r11;
	cvt.u16.u32 	%rs1, %r12;
	mul.hi.s16 	%rs2, %rs1, 3641;
	shr.u16 	%rs3, %rs2, 15;
	shr.s16 	%rs4, %rs2, 5;
	add.s16 	%rs5, %rs4, %rs3;
	mul.lo.s16 	%rs6, %rs5, 576;
	sub.s16 	%rs7, %rs1, %rs6;
	mul.hi.s16 	%rs8, %rs7, 10923;
	shr.u16 	%rs9, %rs8, 15;
	shr.s16 	%rs10, %rs8, 2;
	add.s16 	%rs11, %rs10, %rs9;
	mul.lo.s16 	%rs12, %rs11, 24;
	sub.s16 	%rs13, %rs7, %rs12;
	cvt.s32.s16 	%r13, %rs13;
	mad.lo.s32 	%r14, %r10, 784, %r13;
	mul.lo.s16 	%rs14, %rs5, 25;
	mul.lo.s16 	%rs15, %rs11, 28;
	cvt.s32.s16 	%r15, %rs15;
	add.s32 	%r16, %r14, %r15;
	mul.wide.s32 	%rd9, %r16, 4;
	add.s64 	%rd10, %rd7, %rd9;
	ld.global.f32 	%f1, [%rd10];
	cvt.s32.s16 	%r17, %rs14;
	mul.wide.s32 	%rd11, %r17, 4;
	add.s64 	%rd12, %rd8, %rd11;
	ld.global.f32 	%f2, [%rd12];
	fma.rn.f32 	%f3, %f1, %f2, 0f00000000;
	ld.global.f32 	%f4, [%rd10+4];
	ld.global.f32 	%f5, [%rd12+4];
	fma.rn.f32 	%f6, %f4, %f5, %f3;
	ld.global.f32 	%f7, [%rd10+8];
	ld.global.f32 	%f8, [%rd12+8];
	fma.rn.f32 	%f9, %f7, %f8, %f6;
	ld.global.f32 	%f10, [%rd10+12];
	ld.global.f32 	%f11, [%rd12+12];
	fma.rn.f32 	%f12, %f10, %f11, %f9;
	ld.global.f32 	%f13, [%rd10+16];
	ld.global.f32 	%f14, [%rd12+16];
	fma.rn.f32 	%f15, %f13, %f14, %f12;
	ld.global.f32 	%f16, [%rd10+112];
	ld.global.f32 	%f17, [%rd12+20];
	fma.rn.f32 	%f18, %f16, %f17, %f15;
	ld.global.f32 	%f19, [%rd10+116];
	ld.global.f32 	%f20, [%rd12+24];
	fma.rn.f32 	%f21, %f19, %f20, %f18;
	ld.global.f32 	%f22, [%rd10+120];
	ld.global.f32 	%f23, [%rd12+28];
	fma.rn.f32 	%f24, %f22, %f23, %f21;
	ld.global.f32 	%f25, [%rd10+124];
	ld.global.f32 	%f26, [%rd12+32];
	fma.rn.f32 	%f27, %f25, %f26, %f24;
	ld.global.f32 	%f28, [%rd10+128];
	ld.global.f32 	%f29, [%rd12+36];
	fma.rn.f32 	%f30, %f28, %f29, %f27;
	ld.global.f32 	%f31, [%rd10+224];
	ld.global.f32 	%f32, [%rd12+40];
	fma.rn.f32 	%f33, %f31, %f32, %f30;
	ld.global.f32 	%f34, [%rd10+228];
	ld.global.f32 	%f35, [%rd12+44];
	fma.rn.f32 	%f36, %f34, %f35, %f33;
	ld.global.f32 	%f37, [%rd10+232];
	ld.global.f32 	%f38, [%rd12+48];
	fma.rn.f32 	%f39, %f37, %f38, %f36;
	ld.global.f32 	%f40, [%rd10+236];
	ld.global.f32 	%f41, [%rd12+52];
	fma.rn.f32 	%f42, %f40, %f41, %f39;
	ld.global.f32 	%f43, [%rd10+240];
	ld.global.f32 	%f44, [%rd12+56];
	fma.rn.f32 	%f45, %f43, %f44, %f42;
	ld.global.f32 	%f46, [%rd10+336];
	ld.global.f32 	%f47, [%rd12+60];
	fma.rn.f32 	%f48, %f46, %f47, %f45;
	ld.global.f32 	%f49, [%rd10+340];
	ld.global.f32 	%f50, [%rd12+64];
	fma.rn.f32 	%f51, %f49, %f50, %f48;
	ld.global.f32 	%f52, [%rd10+344];
	ld.global.f32 	%f53, [%rd12+68];
	fma.rn.f32 	%f54, %f52, %f53, %f51;
	ld.global.f32 	%f55, [%rd10+348];
	ld.global.f32 	%f56, [%rd12+72];
	fma.rn.f32 	%f57, %f55, %f56, %f54;
	ld.global.f32 	%f58, [%rd10+352];
	ld.global.f32 	%f59, [%rd12+76];
	fma.rn.f32 	%f60, %f58, %f59, %f57;
	ld.global.f32 	%f61, [%rd10+448];
	ld.global.f32 	%f62, [%rd12+80];
	fma.rn.f32 	%f63, %f61, %f62, %f60;
	ld.global.f32 	%f64, [%rd10+452];
	ld.global.f32 	%f65, [%rd12+84];
	fma.rn.f32 	%f66, %f64, %f65, %f63;
	ld.global.f32 	%f67, [%rd10+456];
	ld.global.f32 	%f68, [%rd12+88];
	fma.rn.f32 	%f69, %f67, %f68, %f66;
	ld.global.f32 	%f70, [%rd10+460];
	ld.global.f32 	%f71, [%rd12+92];
	fma.rn.f32 	%f72, %f70, %f71, %f69;
	ld.global.f32 	%f73, [%rd10+464];
	ld.global.f32 	%f74, [%rd12+96];
	fma.rn.f32 	%f75, %f73, %f74, %f72;
	cvt.s32.s16 	%r18, %rs5;
	mul.wide.s32 	%rd13, %r18, 4;
	add.s64 	%rd14, %rd5, %rd13;
	ld.global.f32 	%f76, [%rd14];
	add.f32 	%f77, %f75, %f76;
	mul.wide.s32 	%rd15, %r1, 4;
	add.s64 	%rd16, %rd6, %rd15;
	st.global.f32 	[%rd16], %f77;
$L__BB0_2:
	ret;

}
	// .globl	_Z17reluForwardKernelPfi
.visible .entry _Z17reluForwardKernelPfi(
	.param .u64 .ptr .align 1 _Z17reluForwardKernelPfi_param_0,
	.param .u32 _Z17reluForwardKernelPfi_param_1
)
{
	.reg .pred 	%p<3>;
	.reg .b32 	%r<7>;
	.reg .b32 	%f<2>;
	.reg .b64 	%rd<5>;

	ld.param.u64 	%rd2, [_Z17reluForwardKernelPfi_param_0];
	ld.param.u32 	%r2, [_Z17reluForwardKernelPfi_param_1];
	mov.u32 	%r3, %ctaid.x;
	mov.u32 	%r4, %ntid.x;
	mov.u32 	%r5, %tid.x;
	mad.lo.s32 	%r1, %r3, %r4, %r5;
	setp.ge.s32 	%p1, %r1, %r2;
	@%p1 bra 	$L__BB1_3;
	cvta.to.global.u64 	%rd3, %rd2;
	mul.wide.s32 	%rd4, %r1, 4;
	add.s64 	%rd1, %rd3, %rd4;
	ld.global.f32 	%f1, [%rd1];
	setp.geu.f32 	%p2, %f1, 0f00000000;
	@%p2 bra 	$L__BB1_3;
	mov.b32 	%r6, 0;
	st.global.u32 	[%rd1], %r6;
$L__BB1_3:
	ret;

}
	// .globl	_Z20maxPoolForwardKernelPKfPfPii
.visible .entry _Z20maxPoolForwardKernelPKfPfPii(
	.param .u64 .ptr .align 1 _Z20maxPoolForwardKernelPKfPfPii_param_0,
	.param .u64 .ptr .align 1 _Z20maxPoolForwardKernelPKfPfPii_param_1,
	.param .u64 .ptr .align 1 _Z20maxPoolForwardKernelPKfPfPii_param_2,
	.param .u32 _Z20maxPoolForwardKernelPKfPfPii_param_3
)
{
	.reg .pred 	%p<6>;
	.reg .b16 	%rs<16>;
	.reg .b32 	%r<26>;
	.reg .b32 	%f<9>;
	.reg .b64 	%rd<12>;

	ld.param.u64 	%rd1, [_Z20maxPoolForwardKernelPKfPfPii_param_0];
	ld.param.u64 	%rd2, [_Z20maxPoolForwardKernelPKfPfPii_param_1];
	ld.param.u64 	%rd3, [_Z20maxPoolForwardKernelPKfPfPii_param_2];
	ld.param.u32 	%r2, [_Z20maxPoolForwardKernelPKfPfPii_param_3];
	mov.u32 	%r3, %ctaid.x;
	mov.u32 	%r4, %ntid.x;
	mov.u32 	%r5, %tid.x;
	mad.lo.s32 	%r1, %r3, %r4, %r5;
	mul.lo.s32 	%r6, %r2, 1152;
	setp.ge.s32 	%p1, %r1, %r6;
	@%p1 bra 	$L__BB2_2;
	cvta.to.global.u64 	%rd4, %rd2;
	cvta.to.global.u64 	%rd5, %rd3;
	cvta.to.global.u64 	%rd6, %rd1;
	mul.hi.s32 	%r7, %r1, 954437177;
	shr.u32 	%r8, %r7, 31;
	shr.s32 	%r9, %r7, 8;
	add.s32 	%r10, %r9, %r8;
	mul.lo.s32 	%r11, %r10, 1152;
	sub.s32 	%r12, %r1, %r11;
	cvt.u16.u32 	%rs1, %r12;
	mul.hi.s16 	%rs2, %rs1, 3641;
	shr.u16 	%rs3, %rs2, 15;
	shr.s16 	%rs4, %rs2, 3;
	add.s16 	%rs5, %rs4, %rs3;
	mul.lo.s16 	%rs6, %rs5, 144;
	sub.s16 	%rs7, %rs1, %rs6;
	mul.hi.s16 	%rs8, %rs7, 10923;
	shr.u16 	%rs9, %rs8, 15;
	shr.s16 	%rs10, %rs8, 1;
	add.s16 	%rs11, %rs10, %rs9;
	mul.lo.s16 	%rs12, %rs11, 12;
	sub.s16 	%rs13, %rs7, %rs12;
	mul.wide.s16 	%r13, %rs13, 2;
	mul.lo.s16 	%rs14, %rs5, 576;
	cvt.s32.s16 	%r14, %rs14;
	mad.lo.s32 	%r15, %r10, 4608, %r14;
	add.s32 	%r16, %r15, %r13;
	mul.lo.s16 	%rs15, %rs11, 48;
	cvt.s32.s16 	%r17, %rs15;
	add.s32 	%r18, %r16, %r17;
	mul.wide.s32 	%rd7, %r18, 4;
	add.s64 	%rd8, %rd6, %rd7;
	ld.global.f32 	%f1, [%rd8];
	setp.gt.f32 	%p2, %f1, 0fF149F2CA;
	max.f32 	%f2, %f1, 0fF149F2CA;
	selp.b32 	%r19, %r18, 0, %p2;
	or.b32  	%r20, %r18, 1;
	ld.global.f32 	%f3, [%rd8+4];
	setp.gt.f32 	%p3, %f3, %f2;
	selp.f32 	%f4, %f3, %f2, %p3;
	selp.b32 	%r21, %r20, %r19, %p3;
	add.s32 	%r22, %r18, 24;
	ld.global.f32 	%f5, [%rd8+96];
	setp.gt.f32 	%p4, %f5, %f4;
	selp.f32 	%f6, %f5, %f4, %p4;
	selp.b32 	%r23, %r22, %r21, %p4;
	add.s32 	%r24, %r18, 25;
	ld.global.f32 	%f7, [%rd8+100];
	setp.gt.f32 	%p5, %f7, %f6;
	selp.f32 	%f8, %f7, %f6, %p5;
	selp.b32 	%r25, %r24, %r23, %p5;
	mul.wide.s32 	%rd9, %r1, 4;
	add.s64 	%rd10, %rd4, %rd9;
	st.global.f32 	[%rd10], %f8;
	add.s64 	%rd11, %rd5, %rd9;
	st.global.u32 	[%rd11], %r25;
$L__BB2_2:
	ret;

}
	// .globl	_Z17flattenPoolKernelPKfPfi
.visible .entry _Z17flattenPoolKernelPKfPfi(
	.param .u64 .ptr .align 1 _Z17flattenPoolKernelPKfPfi_param_0,
	.param .u64 .ptr .align 1 _Z17flattenPoolKernelPKfPfi_param_1,
	.param .u32 _Z17flattenPoolKernelPKfPfi_param_2
)
{
	.reg .pred 	%p<2>;
	.reg .b32 	%r<7>;
	.reg .b32 	%f<2>;
	.reg .b64 	%rd<8>;

	ld.param.u64 	%rd1, [_Z17flattenPoolKernelPKfPfi_param_0];
	ld.param.u64 	%rd2, [_Z17flattenPoolKernelPKfPfi_param_1];
	ld.param.u32 	%r2, [_Z17flattenPoolKernelPKfPfi_param_2];
	mov.u32 	%r3, %ctaid.x;
	mov.u32 	%r4, %ntid.x;
	mov.u32 	%r5, %tid.x;
	mad.lo.s32 	%r1, %r3, %r4, %r5;
	mul.lo.s32 	%r6, %r2, 1152;
	setp.ge.s32 	%p1, %r1, %r6;
	@%p1 bra 	$L__BB3_2;
	cvta.to.global.u64 	%rd3, %rd1;
	cvta.to.global.u64 	%rd4, %rd2;
	mul.wide.s32 	%rd5, %r1, 4;
	add.s64 	%rd6, %rd3, %rd5;
	ld.global.f32 	%f1, [%rd6];
	add.s64 	%rd7, %rd4, %rd5;
	st.global.f32 	[%rd7], %f1;
$L__BB3_2:
	ret;

}
	// .globl	_Z15fcForwardKernelPKfS0_S0_Pfi
.visible .entry _Z15fcForwardKernelPKfS0_S0_Pfi(
	.param .u64 .ptr .align 1 _Z15fcForwardKernelPKfS0_S0_Pfi_param_0,
	.param .u64 .ptr .align 1 _Z15fcForwardKernelPKfS0_S0_Pfi_param_1,
	.param .u64 .ptr .align 1 _Z15fcForwardKernelPKfS0_S0_Pfi_param_2,
	.param .u64 .ptr .align 1 _Z15fcForwardKernelPKfS0_S0_Pfi_param_3,
	.param .u32 _Z15fcForwardKernelPKfS0_S0_Pfi_param_4
)
{
	.reg .pred 	%p<3>;
	.reg .b32 	%r<39>;
	.reg .b32 	%f<54>;
	.reg .b64 	%rd<51>;

	ld.param.u64 	%rd17, [_Z15fcForwardKernelPKfS0_S0_Pfi_param_0];
	ld.param.u64 	%rd18, [_Z15fcForwardKernelPKfS0_S0_Pfi_param_1];
	ld.param.u64 	%rd19, [_Z15fcForwardKernelPKfS0_S0_Pfi_param_2];
	ld.param.u64 	%rd20, [_Z15fcForwardKernelPKfS0_S0_Pfi_param_3];
	ld.param.u32 	%r10, [_Z15fcForwardKernelPKfS0_S0_Pfi_param_4];
	mov.u32 	%r11, %ctaid.x;
	mov.u32 	%r12, %ntid.x;
	mov.u32 	%r13, %tid.x;
	mad.lo.s32 	%r1, %r11, %r12, %r13;
	mul.lo.s32 	%r14, %r10, 10;
	setp.ge.s32 	%p1, %r1, %r14;
	@%p1 bra 	$L__BB4_4;
	cvta.to.global.u64 	%rd1, %rd18;
	mul.hi.s32 	%r16, %r1, 1717986919;
	shr.u32 	%r17, %r16, 31;
	shr.s32 	%r18, %r16, 2;
	add.s32 	%r19, %r18, %r17;
	mul.lo.s32 	%r20, %r19, 10;
	sub.s32 	%r2, %r1, %r20;
	mul.lo.s32 	%r36, %r19, 1152;
	add.s32 	%r21, %r2, 40;
	mul.wide.u32 	%rd2, %r21, 4;
	add.s32 	%r22, %r2, 50;
	mul.wide.u32 	%rd3, %r22, 4;
	add.s32 	%r23, %r2, 60;
	mul.wide.u32 	%rd4, %r23, 4;
	add.s32 	%r24, %r2, 70;
	mul.wide.u32 	%rd5, %r24, 4;
	add.s32 	%r25, %r2, 80;
	mul.wide.u32 	%rd6, %r25, 4;
	add.s32 	%r26, %r2, 90;
	mul.wide.u32 	%rd7, %r26, 4;
	add.s32 	%r27, %r2, 100;
	mul.wide.u32 	%rd8, %r27, 4;
	add.s32 	%r28, %r2, 110;
	mul.wide.u32 	%rd9, %r28, 4;
	add.s32 	%r29, %r2, 120;
	mul.wide.u32 	%rd10, %r29, 4;
	add.s32 	%r30, %r2, 130;
	mul.wide.u32 	%rd11, %r30, 4;
	add.s32 	%r31, %r2, 140;
	mul.wide.u32 	%rd12, %r31, 4;
	add.s32 	%r32, %r2, 150;
	mul.wide.u32 	%rd13, %r32, 4;
	cvta.to.global.u64 	%rd21, %rd17;
	add.s64 	%rd14, %rd21, 32;
	mov.f32 	%f53, 0f00000000;
	mov.b32 	%r38, 10;
	mov.u64 	%rd50, %rd1;
	mov.u32 	%r37, %r2;
$L__BB4_2:
	mul.wide.s32 	%rd22, %r37, 4;
	add.s64 	%rd23, %rd1, %rd22;
	mul.wide.s32 	%rd24, %r36, 4;
	add.s64 	%rd25, %rd14, %rd24;
	ld.global.f32 	%f4, [%rd25+-32];
	ld.global.f32 	%f5, [%rd23];
	fma.rn.f32 	%f6, %f4, %f5, %f53;
	ld.global.f32 	%f7, [%rd25+-28];
	add.s32 	%r33, %r37, 10;
	mul.wide.u32 	%rd26, %r33, 4;
	add.s64 	%rd27, %rd1, %rd26;
	ld.global.f32 	%f8, [%rd27];
	fma.rn.f32 	%f9, %f7, %f8, %f6;
	ld.global.f32 	%f10, [%rd25+-24];
	add.s32 	%r34, %r2, 20;
	mul.wide.u32 	%rd28, %r34, 4;
	add.s64 	%rd29, %rd50, %rd28;
	ld.global.f32 	%f11, [%rd29];
	fma.rn.f32 	%f12, %f10, %f11, %f9;
	ld.global.f32 	%f13, [%rd25+-20];
	add.s32 	%r35, %r2, 30;
	mul.wide.u32 	%rd30, %r35, 4;
	add.s64 	%rd31, %rd50, %rd30;
	ld.global.f32 	%f14, [%rd31];
	fma.rn.f32 	%f15, %f13, %f14, %f12;
	ld.global.f32 	%f16, [%rd25+-16];
	add.s64 	%rd32, %rd50, %rd2;
	ld.global.f32 	%f17, [%rd32];
	fma.rn.f32 	%f18, %f16, %f17, %f15;
	ld.global.f32 	%f19, [%rd25+-12];
	add.s64 	%rd33, %rd50, %rd3;
	ld.global.f32 	%f20, [%rd33];
	fma.rn.f32 	%f21, %f19, %f20, %f18;
	ld.global.f32 	%f22, [%rd25+-8];
	add.s64 	%rd34, %rd50, %rd4;
	ld.global.f32 	%f23, [%rd34];
	fma.rn.f32 	%f24, %f22, %f23, %f21;
	ld.global.f32 	%f25, [%rd25+-4];
	add.s64 	%rd35, %rd50, %rd5;
	ld.global.f32 	%f26, [%rd35];
	fma.rn.f32 	%f27, %f25, %f26, %f24;
	ld.global.f32 	%f28, [%rd25];
	add.s64 	%rd36, %rd50, %rd6;
	ld.global.f32 	%f29, [%rd36];
	fma.rn.f32 	%f30, %f28, %f29, %f27;
	ld.global.f32 	%f31, [%rd25+4];
	add.s64 	%rd37, %rd50, %rd7;
	ld.global.f32 	%f32, [%rd37];
	fma.rn.f32 	%f33, %f31, %f32, %f30;
	ld.global.f32 	%f34, [%rd25+8];
	add.s64 	%rd38, %rd50, %rd8;
	ld.global.f32 	%f35, [%rd38];
	fma.rn.f32 	%f36, %f34, %f35, %f33;
	ld.global.f32 	%f37, [%rd25+12];
	add.s64 	%rd39, %rd50, %rd9;
	ld.global.f32 	%f38, [%rd39];
	fma.rn.f32 	%f39, %f37, %f38, %f36;
	ld.global.f32 	%f40, [%rd25+16];
	add.s64 	%rd40, %rd50, %rd10;
	ld.global.f32 	%f41, [%rd40];
	fma.rn.f32 	%f42, %f40, %f41, %f39;
	ld.global.f32 	%f43, [%rd25+20];
	add.s64 	%rd41, %rd50, %rd11;
	ld.global.f32 	%f44, [%rd41];
	fma.rn.f32 	%f45, %f43, %f44, %f42;
	ld.global.f32 	%f46, [%rd25+24];
	add.s64 	%rd42, %rd50, %rd12;
	ld.global.f32 	%f47, [%rd42];
	fma.rn.f32 	%f48, %f46, %f47, %f45;
	ld.global.f32 	%f49, [%rd25+28];
	add.s64 	%rd43, %rd50, %rd13;
	ld.global.f32 	%f50, [%rd43];
	fma.rn.f32 	%f53, %f49, %f50, %f48;
	add.s32 	%r38, %r38, 160;
	add.s32 	%r37, %r37, 160;
	add.s64 	%rd50, %rd50, 640;
	add.s32 	%r36, %r36, 16;
	setp.ne.s32 	%p2, %r38, 11530;
	@%p2 bra 	$L__BB4_2;
	cvta.to.global.u64 	%rd44, %rd19;
	mul.wide.s32 	%rd45, %r2, 4;
	add.s64 	%rd46, %rd44, %rd45;
	ld.global.f32 	%f51, [%rd46];
	add.f32 	%f52, %f53, %f51;
	cvta.to.global.u64 	%rd47, %rd20;
	mul.wide.s32 	%rd48, %r1, 4;
	add.s64 	%rd49, %rd47, %rd48;
	st.global.f32 	[%rd49], %f52;
$L__BB4_4:
	ret;

}
	// .globl	_Z32softmaxCrossEntropyForwardKernelPKfPKiPfS3_i
.visible .entry _Z32softmaxCrossEntropyForwardKernelPKfPKiPfS3_i(
	.param .u64 .ptr .align 1 _Z32softmaxCrossEntropyForwardKernelPKfPKiPfS3_i_param_0,
	.param .u64 .ptr .align 1 _Z32softmaxCrossEntropyForwardKernelPKfPKiPfS3_i_param_1,
	.param .u64 .ptr .align 1 _Z32softmaxCrossEntropyForwardKernelPKfPKiPfS3_i_param_2,
	.param .u64 .ptr .align 1 _Z32softmaxCrossEntropyForwardKernelPKfPKiPfS3_i_param_3,
	.param .u32 _Z32softmaxCrossEntropyForwardKernelPKfPKiPfS3_i_param_4
)
{
	.reg .pred 	%p<20>;
	.reg .b32 	%r<52>;
	.reg .b32 	%f<216>;
	.reg .b64 	%rd<22>;

	ld.param.u64 	%rd6, [_Z32softmaxCrossEntropyForwardKernelPKfPKiPfS3_i_param_0];
	ld.param.u64 	%rd7, [_Z32softmaxCrossEntropyForwardKernelPKfPKiPfS3_i_param_1];
	ld.param.u64 	%rd8, [_Z32softmaxCrossEntropyForwardKernelPKfPKiPfS3_i_param_2];
	ld.param.u64 	%rd9, [_Z32softmaxCrossEntropyForwardKernelPKfPKiPfS3_i_param_3];
	ld.param.u32 	%r11, [_Z32softmaxCrossEntropyForwardKernelPKfPKiPfS3_i_param_4];
	mov.u32 	%r12, %ctaid.x;
	mov.u32 	%r13, %ntid.x;
	mov.u32 	%r14, %tid.x;
	mad.lo.s32 	%r1, %r12, %r13, %r14;
	setp.ge.s32 	%p1, %r1, %r11;
	@%p1 bra 	$L__BB5_8;
	cvta.to.global.u64 	%rd10, %rd6;
	cvta.to.global.u64 	%rd11, %rd7;
	mul.lo.s32 	%r49, %r1, 10;
	mul.wide.s32 	%rd12, %r49, 4;
	add.s64 	%rd13, %rd10, %rd12;
	ld.global.f32 	%f11, [%rd13];
	max.f32 	%f12, %f11, 0fF149F2CA;
	add.s64 	%rd21, %rd13, 4;
	ld.global.f32 	%f13, [%rd13+4];
	setp.gt.f32 	%p2, %f13, %f12;
	selp.f32 	%f14, %f13, %f12, %p2;
	ld.global.f32 	%f15, [%rd13+8];
	setp.gt.f32 	%p3, %f15, %f14;
	selp.f32 	%f16, %f15, %f14, %p3;
	ld.global.f32 	%f17, [%rd13+12];
	setp.gt.f32 	%p4, %f17, %f16;
	selp.f32 	%f18, %f17, %f16, %p4;
	ld.global.f32 	%f19, [%rd13+16];
	setp.gt.f32 	%p5, %f19, %f18;
	selp.f32 	%f20, %f19, %f18, %p5;
	ld.global.f32 	%f21, [%rd13+20];
	setp.gt.f32 	%p6, %f21, %f20;
	selp.f32 	%f22, %f21, %f20, %p6;
	ld.global.f32 	%f23, [%rd13+24];
	setp.gt.f32 	%p7, %f23, %f22;
	selp.f32 	%f24, %f23, %f22, %p7;
	ld.global.f32 	%f25, [%rd13+28];
	setp.gt.f32 	%p8, %f25, %f24;
	selp.f32 	%f26, %f25, %f24, %p8;
	ld.global.f32 	%f27, [%rd13+32];
	setp.gt.f32 	%p9, %f27, %f26;
	selp.f32 	%f28, %f27, %f26, %p9;
	ld.global.f32 	%f29, [%rd13+36];
	setp.gt.f32 	%p10, %f29, %f28;
	selp.f32 	%f1, %f29, %f28, %p10;
	sub.f32 	%f30, %f11, %f1;
	fma.rn.f32 	%f31, %f30, 0f3BBB989D, 0f3F000000;
	cvt.sat.f32.f32 	%f32, %f31;
	mov.f32 	%f33, 0f4B400001;
	mov.f32 	%f34, 0f437C0000;
	fma.rm.f32 	%f35, %f32, %f34, %f33;
	add.f32 	%f36, %f35, 0fCB40007F;
	neg.f32 	%f37, %f36;
	fma.rn.f32 	%f38, %f30, 0f3FB8AA3B, %f37;
	fma.rn.f32 	%f39, %f30, 0f32A57060, %f38;
	mov.b32 	%r16, %f35;
	shl.b32 	%r17, %r16, 23;
	mov.b32 	%f40, %r17;
	ex2.approx.ftz.f32 	%f41, %f39;
	fma.rn.f32 	%f42, %f41, %f40, 0f00000000;
	sub.f32 	%f43, %f13, %f1;
	fma.rn.f32 	%f44, %f43, 0f3BBB989D, 0f3F000000;
	cvt.sat.f32.f32 	%f45, %f44;
	fma.rm.f32 	%f46, %f45, %f34, %f33;
	add.f32 	%f47, %f46, 0fCB40007F;
	neg.f32 	%f48, %f47;
	fma.rn.f32 	%f49, %f43, 0f3FB8AA3B, %f48;
	fma.rn.f32 	%f50, %f43, 0f32A57060, %f49;
	mov.b32 	%r18, %f46;
	shl.b32 	%r19, %r18, 23;
	mov.b32 	%f51, %r19;
	ex2.approx.ftz.f32 	%f52, %f50;
	fma.rn.f32 	%f53, %f52, %f51, %f42;
	sub.f32 	%f54, %f15, %f1;
	fma.rn.f32 	%f55, %f54, 0f3BBB989D, 0f3F000000;
	cvt.sat.f32.f32 	%f56, %f55;
	fma.rm.f32 	%f57, %f56, %f34, %f33;
	add.f32 	%f58, %f57, 0fCB40007F;
	neg.f32 	%f59, %f58;
	fma.rn.f32 	%f60, %f54, 0f3FB8AA3B, %f59;
	fma.rn.f32 	%f61, %f54, 0f32A57060, %f60;
	mov.b32 	%r20, %f57;
	shl.b32 	%r21, %r20, 23;
	mov.b32 	%f62, %r21;
	ex2.approx.ftz.f32 	%f63, %f61;
	fma.rn.f32 	%f64, %f63, %f62, %f53;
	sub.f32 	%f65, %f17, %f1;
	fma.rn.f32 	%f66, %f65, 0f3BBB989D, 0f3F000000;
	cvt.sat.f32.f32 	%f67, %f66;
	fma.rm.f32 	%f68, %f67, %f34, %f33;
	add.f32 	%f69, %f68, 0fCB40007F;
	neg.f32 	%f70, %f69;
	fma.rn.f32 	%f71, %f65, 0f3FB8AA3B, %f70;
	fma.rn.f32 	%f72, %f65, 0f32A57060, %f71;
	mov.b32 	%r22, %f68;
	shl.b32 	%r23, %r22, 23;
	mov.b32 	%f73, %r23;
	ex2.approx.ftz.f32 	%f74, %f72;
	fma.rn.f32 	%f75, %f74, %f73, %f64;
	sub.f32 	%f76, %f19, %f1;
	fma.rn.f32 	%f77, %f76, 0f3BBB989D, 0f3F000000;
	cvt.sat.f32.f32 	%f78, %f77;
	fma.rm.f32 	%f79, %f78, %f34, %f33;
	add.f32 	%f80, %f79, 0fCB40007F;
	neg.f32 	%f81, %f80;
	fma.rn.f32 	%f82, %f76, 0f3FB8AA3B, %f81;
	fma.rn.f32 	%f83, %f76, 0f32A57060, %f82;
	mov.b32 	%r24, %f79;
	shl.b32 	%r25, %r24, 23;
	mov.b32 	%f84, %r25;
	ex2.approx.ftz.f32 	%f85, %f83;
	fma.rn.f32 	%f86, %f85, %f84, %f75;
	sub.f32 	%f87, %f21, %f1;
	fma.rn.f32 	%f88, %f87, 0f3BBB989D, 0f3F000000;
	cvt.sat.f32.f32 	%f89, %f88;
	fma.rm.f32 	%f90, %f89, %f34, %f33;
	add.f32 	%f91, %f90, 0fCB40007F;
	neg.f32 	%f92, %f91;
	fma.rn.f32 	%f93, %f87, 0f3FB8AA3B, %f92;
	fma.rn.f32 	%f94, %f87, 0f32A57060, %f93;
	mov.b32 	%r26, %f90;
	shl.b32 	%r27, %r26, 23;
	mov.b32 	%f95, %r27;
	ex2.approx.ftz.f32 	%f96, %f94;
	fma.rn.f32 	%f97, %f96, %f95, %f86;
	sub.f32 	%f98, %f23, %f1;
	fma.rn.f32 	%f99, %f98, 0f3BBB989D, 0f3F000000;
	cvt.sat.f32.f32 	%f100, %f99;
	fma.rm.f32 	%f101, %f100, %f34, %f33;
	add.f32 	%f102, %f101, 0fCB40007F;
	neg.f32 	%f103, %f102;
	fma.rn.f32 	%f104, %f98, 0f3FB8AA3B, %f103;
	fma.rn.f32 	%f105, %f98, 0f32A57060, %f104;
	mov.b32 	%r28, %f101;
	shl.b32 	%r29, %r28, 23;
	mov.b32 	%f106, %r29;
	ex2.approx.ftz.f32 	%f107, %f105;
	fma.rn.f32 	%f108, %f107, %f106, %f97;
	sub.f32 	%f109, %f25, %f1;
	fma.rn.f32 	%f110, %f109, 0f3BBB989D, 0f3F000000;
	cvt.sat.f32.f32 	%f111, %f110;
	fma.rm.f32 	%f112, %f111, %f34, %f33;
	add.f32 	%f113, %f112, 0fCB40007F;
	neg.f32 	%f114, %f113;
	fma.rn.f32 	%f115, %f109, 0f3FB8AA3B, %f114;
	fma.rn.f32 	%f116, %f109, 0f32A57060, %f115;
	mov.b32 	%r30, %f112;
	shl.b32 	%r31, %r30, 23;
	mov.b32 	%f117, %r31;
	ex2.approx.ftz.f32 	%f118, %f116;
	fma.rn.f32 	%f119, %f118, %f117, %f108;
	sub.f32 	%f120, %f27, %f1;
	fma.rn.f32 	%f121, %f120, 0f3BBB989D, 0f3F000000;
	cvt.sat.f32.f32 	%f122, %f121;
	fma.rm.f32 	%f123, %f122, %f34, %f33;
	add.f32 	%f124, %f123, 0fCB40007F;
	neg.f32 	%f125, %f124;
	fma.rn.f32 	%f126, %f120, 0f3FB8AA3B, %f125;
	fma.rn.f32 	%f127, %f120, 0f32A57060, %f126;
	mov.b32 	%r32, %f123;
	shl.b32 	%r33, %r32, 23;
	mov.b32 	%f128, %r33;
	ex2.approx.ftz.f32 	%f129, %f127;
	fma.rn.f32 	%f130, %f129, %f128, %f119;
	sub.f32 	%f131, %f29, %f1;
	fma.rn.f32 	%f132, %f131, 0f3BBB989D, 0f3F000000;
	cvt.sat.f32.f32 	%f133, %f132;
	fma.rm.f32 	%f134, %f133, %f34, %f33;
	add.f32 	%f135, %f134, 0fCB40007F;
	neg.f32 	%f136, %f135;
	fma.rn.f32 	%f137, %f131, 0f3FB8AA3B, %f136;
	fma.rn.f32 	%f138, %f131, 0f32A57060, %f137;
	mov.b32 	%r34, %f134;
	shl.b32 	%r35, %r34, 23;
	mov.b32 	%f139, %r35;
	ex2.approx.ftz.f32 	%f140, %f138;
	fma.rn.f32 	%f2, %f140, %f139, %f130;
	mul.wide.s32 	%rd14, %r1, 4;
	add.s64 	%rd15, %rd11, %rd14;
	ld.global.u32 	%r3, [%rd15];
	neg.s32 	%r50, %r3;
	cvta.to.global.u64 	%rd16, %rd9;
	add.s64 	%rd2, %rd16, 4;
	mov.f32 	%f214, 0f00000000;
	mov.b32 	%r51, 0;
$L__BB5_2:
	mul.wide.s32 	%rd17, %r49, 4;
	add.s64 	%rd4, %rd2, %rd17;
	ld.global.f32 	%f141, [%rd21+-4];
	sub.f32 	%f142, %f141, %f1;
	fma.rn.f32 	%f143, %f142, 0f3BBB989D, 0f3F000000;
	cvt.sat.f32.f32 	%f144, %f143;
	mov.f32 	%f145, 0f4B400001;
	mov.f32 	%f146, 0f437C0000;
	fma.rm.f32 	%f147, %f144, %f146, %f145;
	add.f32 	%f148, %f147, 0fCB40007F;
	neg.f32 	%f149, %f148;
	fma.rn.f32 	%f150, %f142, 0f3FB8AA3B, %f149;
	fma.rn.f32 	%f151, %f142, 0f32A57060, %f150;
	mov.b32 	%r36, %f147;
	shl.b32 	%r37, %r36, 23;
	mov.b32 	%f152, %r37;
	ex2.approx.ftz.f32 	%f153, %f151;
	mul.f32 	%f154, %f153, %f152;
	div.rn.f32 	%f4, %f154, %f2;
	st.global.f32 	[%rd4+-4], %f4;
	setp.ne.s32 	%p11, %r50, 0;
	@%p11 bra 	$L__BB5_4;
	add.f32 	%f155, %f4, 0f2EDBE6FF;
	setp.lt.f32 	%p12, %f155, 0f00800000;
	mul.f32 	%f156, %f155, 0f4B000000;
	selp.f32 	%f157, %f156, %f155, %p12;
	selp.f32 	%f158, 0fC1B80000, 0f00000000, %p12;
	mov.b32 	%r38, %f157;
	add.s32 	%r39, %r38, -1059760811;
	and.b32  	%r40, %r39, -8388608;
	sub.s32 	%r41, %r38, %r40;
	mov.b32 	%f159, %r41;
	cvt.rn.f32.s32 	%f160, %r40;
	fma.rn.f32 	%f161, %f160, 0f34000000, %f158;
	add.f32 	%f162, %f159, 0fBF800000;
	fma.rn.f32 	%f163, %f162, 0fBE055027, 0f3E1039F6;
	fma.rn.f32 	%f164, %f163, %f162, 0fBDF8CDCC;
	fma.rn.f32 	%f165, %f164, %f162, 0f3E0F2955;
	fma.rn.f32 	%f166, %f165, %f162, 0fBE2AD8B9;
	fma.rn.f32 	%f167, %f166, %f162, 0f3E4CED0B;
	fma.rn.f32 	%f168, %f167, %f162, 0fBE7FFF22;
	fma.rn.f32 	%f169, %f168, %f162, 0f3EAAAA78;
	fma.rn.f32 	%f170, %f169, %f162, 0fBF000000;
	mul.f32 	%f171, %f162, %f170;
	fma.rn.f32 	%f172, %f171, %f162, %f162;
	fma.rn.f32 	%f173, %f161, 0f3F317218, %f172;
	setp.gt.u32 	%p13, %r38, 2139095039;
	fma.rn.f32 	%f174, %f157, 0f7F800000, 0f7F800000;
	selp.f32 	%f175, %f174, %f173, %p13;
	setp.eq.f32 	%p14, %f157, 0f00000000;
	neg.f32 	%f176, %f175;
	selp.f32 	%f214, 0f7F800000, %f176, %p14;
$L__BB5_4:
	add.s32 	%r42, %r51, 1;
	ld.global.f32 	%f177, [%rd21];
	sub.f32 	%f178, %f177, %f1;
	fma.rn.f32 	%f179, %f178, 0f3BBB989D, 0f3F000000;
	cvt.sat.f32.f32 	%f180, %f179;
	mov.f32 	%f181, 0f4B400001;
	mov.f32 	%f182, 0f437C0000;
	fma.rm.f32 	%f183, %f180, %f182, %f181;
	add.f32 	%f184, %f183, 0fCB40007F;
	neg.f32 	%f185, %f184;
	fma.rn.f32 	%f186, %f178, 0f3FB8AA3B, %f185;
	fma.rn.f32 	%f187, %f178, 0f32A57060, %f186;
	mov.b32 	%r43, %f183;
	shl.b32 	%r44, %r43, 23;
	mov.b32 	%f188, %r44;
	ex2.approx.ftz.f32 	%f189, %f187;
	mul.f32 	%f190, %f189, %f188;
	div.rn.f32 	%f7, %f190, %f2;
	st.global.f32 	[%rd4], %f7;
	setp.ne.s32 	%p15, %r42, %r3;
	@%p15 bra 	$L__BB5_6;
	add.f32 	%f191, %f7, 0f2EDBE6FF;
	setp.lt.f32 	%p16, %f191, 0f00800000;
	mul.f32 	%f192, %f191, 0f4B000000;
	selp.f32 	%f193, %f192, %f191, %p16;
	selp.f32 	%f194, 0fC1B80000, 0f00000000, %p16;
	mov.b32 	%r45, %f193;
	add.s32 	%r46, %r45, -1059760811;
	and.b32  	%r47, %r46, -8388608;
	sub.s32 	%r48, %r45, %r47;
	mov.b32 	%f195, %r48;
	cvt.rn.f32.s32 	%f196, %r47;
	fma.rn.f32 	%f197, %f196, 0f34000000, %f194;
	add.f32 	%f198, %f195, 0fBF800000;
	fma.rn.f32 	%f199, %f198, 0fBE055027, 0f3E1039F6;
	fma.rn.f32 	%f200, %f199, %f198, 0fBDF8CDCC;
	fma.rn.f32 	%f201, %f200, %f198, 0f3E0F2955;
	fma.rn.f32 	%f202, %f201, %f198, 0fBE2AD8B9;
	fma.rn.f32 	%f203, %f202, %f198, 0f3E4CED0B;
	fma.rn.f32 	%f204, %f203, %f198, 0fBE7FFF22;
	fma.rn.f32 	%f205, %f204, %f198, 0f3EAAAA78;
	fma.rn.f32 	%f206, %f205, %f198, 0fBF000000;
	mul.f32 	%f207, %f198, %f206;
	fma.rn.f32 	%f208, %f207, %f198, %f198;
	fma.rn.f32 	%f209, %f197, 0f3F317218, %f208;
	setp.gt.u32 	%p17, %r45, 2139095039;
	fma.rn.f32 	%f210, %f193, 0f7F800000, 0f7F800000;
	selp.f32 	%f211, %f210, %f209, %p17;
	setp.eq.f32 	%p18, %f193, 0f00000000;
	neg.f32 	%f212, %f211;
	selp.f32 	%f214, 0f7F800000, %f212, %p18;
$L__BB5_6:
	add.s32 	%r51, %r51, 2;
	add.s64 	%rd21, %rd21, 8;
	add.s32 	%r50, %r50, 2;
	add.s32 	%r49, %r49, 2;
	setp.ne.s32 	%p19, %r51, 10;
	@%p19 bra 	$L__BB5_2;
	cvta.to.global.u64 	%rd18, %rd8;
	add.s64 	%rd20, %rd18, %rd14;
	st.global.f32 	[%rd20], %f214;
$L__BB5_8:
	ret;

}
	// .globl	_Z33softmaxCrossEntropyBackwardKernelPfPKfPKii
.visible .entry _Z33softmaxCrossEntropyBackwardKernelPfPKfPKii(
	.param .u64 .ptr .align 1 _Z33softmaxCrossEntropyBackwardKernelPfPKfPKii_param_0,
	.param .u64 .ptr .align 1 _Z33softmaxCrossEntropyBackwardKernelPfPKfPKii_param_1,
	.param .u64 .ptr .align 1 _Z33softmaxCrossEntropyBackwardKernelPfPKfPKii_param_2,
	.param .u32 _Z33softmaxCrossEntropyBackwardKernelPfPKfPKii_param_3
)
{
	.reg .pred 	%p<3>;
	.reg .b32 	%r<14>;
	.reg .b32 	%f<4>;
	.reg .b64 	%rd<12>;

	ld.param.u64 	%rd1, [_Z33softmaxCrossEntropyBackwardKernelPfPKfPKii_param_0];
	ld.param.u64 	%rd2, [_Z33softmaxCrossEntropyBackwardKernelPfPKfPKii_param_1];
	ld.param.u64 	%rd3, [_Z33softmaxCrossEntropyBackwardKernelPfPKfPKii_param_2];
	ld.param.u32 	%r2, [_Z33softmaxCrossEntropyBackwardKernelPfPKfPKii_param_3];
	mov.u32 	%r3, %ctaid.x;
	mov.u32 	%r4, %ntid.x;
	mov.u32 	%r5, %tid.x;
	mad.lo.s32 	%r1, %r3, %r4, %r5;
	mul.lo.s32 	%r6, %r2, 10;
	setp.ge.s32 	%p1, %r1, %r6;
	@%p1 bra 	$L__BB6_2;
	cvta.to.global.u64 	%rd4, %rd3;
	cvta.to.global.u64 	%rd5, %rd2;
	cvta.to.global.u64 	%rd6, %rd1;
	mul.hi.s32 	%r7, %r1, 1717986919;
	shr.u32 	%r8, %r7, 31;
	shr.s32 	%r9, %r7, 2;
	add.s32 	%r10, %r9, %r8;
	mul.lo.s32 	%r11, %r10, 10;
	sub.s32 	%r12, %r1, %r11;
	mul.wide.s32 	%rd7, %r10, 4;
	add.s64 	%rd8, %rd4, %rd7;
	ld.global.u32 	%r13, [%rd8];
	mul.wide.s32 	%rd9, %r1, 4;
	add.s64 	%rd10, %rd5, %rd9;
	ld.global.f32 	%f1, [%rd10];
	setp.eq.s32 	%p2, %r12, %r13;
	selp.f32 	%f2, 0f3F800000, 0f00000000, %p2;
	sub.f32 	%f3, %f1, %f2;
	add.s64 	%rd11, %rd6, %rd9;
	st.global.f32 	[%rd11], %f3;
$L__BB6_2:
	ret;

}
	// .globl	_Z25fcBackwardGradParamKernelPKfS0_PfS1_i
.visible .entry _Z25fcBackwardGradParamKernelPKfS0_PfS1_i(
	.param .u64 .ptr .align 1 _Z25fcBackwardGradParamKernelPKfS0_PfS1_i_param_0,
	.param .u64 .ptr .align 1 _Z25fcBackwardGradParamKernelPKfS0_PfS1_i_param_1,
	.param .u64 .ptr .align 1 _Z25fcBackwardGradParamKernelPKfS0_PfS1_i_param_2,
	.param .u64 .ptr .align 1 _Z25fcBackwardGradParamKernelPKfS0_PfS1_i_param_3,
	.param .u32 _Z25fcBackwardGradParamKernelPKfS0_PfS1_i_param_4
)
{
	.reg .pred 	%p<21>;
	.reg .b32 	%r<97>;
	.reg .b32 	%f<150>;
	.reg .b64 	%rd<99>;

	ld.param.u64 	%rd5, [_Z25fcBackwardGradParamKernelPKfS0_PfS1_i_param_0];
	ld.param.u64 	%rd6, [_Z25fcBackwardGradParamKernelPKfS0_PfS1_i_param_1];
	ld.param.u64 	%rd3, [_Z25fcBackwardGradParamKernelPKfS0_PfS1_i_param_2];
	ld.param.u64 	%rd4, [_Z25fcBackwardGradParamKernelPKfS0_PfS1_i_param_3];
	ld.param.u32 	%r35, [_Z25fcBackwardGradParamKernelPKfS0_PfS1_i_param_4];
	cvta.to.global.u64 	%rd1, %rd6;
	cvta.to.global.u64 	%rd2, %rd5;
	mov.u32 	%r36, %ctaid.x;
	mov.u32 	%r37, %ntid.x;
	mov.u32 	%r38, %tid.x;
	mad.lo.s32 	%r1, %r36, %r37, %r38;
	setp.gt.s32 	%p1, %r1, 11529;
	@%p1 bra 	$L__BB7_29;
	setp.gt.s32 	%p2, %r1, 11519;
	@%p2 bra 	$L__BB7_15;
	mul.hi.s32 	%r60, %r1, 1717986919;
	shr.u32 	%r61, %r60, 31;
	shr.s32 	%r62, %r60, 2;
	add.s32 	%r2, %r62, %r61;
	mul.lo.s32 	%r63, %r2, 10;
	sub.s32 	%r3, %r1, %r63;
	setp.lt.s32 	%p12, %r35, 1;
	mov.f32 	%f140, 0f00000000;
	@%p12 bra 	$L__BB7_14;
	and.b32  	%r4, %r35, 7;
	setp.lt.u32 	%p13, %r35, 8;
	mov.f32 	%f140, 0f00000000;
	mov.b32 	%r88, 0;
	@%p13 bra 	$L__BB7_6;
	and.b32  	%r88, %r35, 2147483640;
	mov.f32 	%f140, 0f00000000;
	mov.b32 	%r86, 0;
$L__BB7_5:
	.pragma "nounroll";
	mad.lo.s32 	%r66, %r86, 10, %r3;
	mul.wide.s32 	%rd58, %r66, 4;
	add.s64 	%rd59, %rd2, %rd58;
	ld.global.f32 	%f90, [%rd59];
	mad.lo.s32 	%r67, %r86, 1152, %r2;
	mul.wide.s32 	%rd60, %r67, 4;
	add.s64 	%rd61, %rd1, %rd60;
	ld.global.f32 	%f91, [%rd61];
	fma.rn.f32 	%f92, %f90, %f91, %f140;
	add.s32 	%r68, %r66, 10;
	mul.wide.u32 	%rd62, %r68, 4;
	add.s64 	%rd63, %rd2, %rd62;
	ld.global.f32 	%f93, [%rd63];
	ld.global.f32 	%f94, [%rd61+4608];
	fma.rn.f32 	%f95, %f93, %f94, %f92;
	add.s32 	%r69, %r66, 20;
	mul.wide.u32 	%rd64, %r69, 4;
	add.s64 	%rd65, %rd2, %rd64;
	ld.global.f32 	%f96, [%rd65];
	ld.global.f32 	%f97, [%rd61+9216];
	fma.rn.f32 	%f98, %f96, %f97, %f95;
	add.s32 	%r70, %r66, 30;
	mul.wide.u32 	%rd66, %r70, 4;
	add.s64 	%rd67, %rd2, %rd66;
	ld.global.f32 	%f99, [%rd67];
	ld.global.f32 	%f100, [%rd61+13824];
	fma.rn.f32 	%f101, %f99, %f100, %f98;
	add.s32 	%r71, %r66, 40;
	mul.wide.u32 	%rd68, %r71, 4;
	add.s64 	%rd69, %rd2, %rd68;
	ld.global.f32 	%f102, [%rd69];
	ld.global.f32 	%f103, [%rd61+18432];
	fma.rn.f32 	%f104, %f102, %f103, %f101;
	add.s32 	%r72, %r66, 50;
	mul.wide.u32 	%rd70, %r72, 4;
	add.s64 	%rd71, %rd2, %rd70;
	ld.global.f32 	%f105, [%rd71];
	ld.global.f32 	%f106, [%rd61+23040];
	fma.rn.f32 	%f107, %f105, %f106, %f104;
	add.s32 	%r73, %r66, 60;
	mul.wide.u32 	%rd72, %r73, 4;
	add.s64 	%rd73, %rd2, %rd72;
	ld.global.f32 	%f108, [%rd73];
	ld.global.f32 	%f109, [%rd61+27648];
	fma.rn.f32 	%f110, %f108, %f109, %f107;
	add.s32 	%r74, %r66, 70;
	mul.wide.u32 	%rd74, %r74, 4;
	add.s64 	%rd75, %rd2, %rd74;
	ld.global.f32 	%f111, [%rd75];
	ld.global.f32 	%f112, [%rd61+32256];
	fma.rn.f32 	%f140, %f111, %f112, %f110;
	add.s32 	%r86, %r86, 8;
	setp.ne.s32 	%p14, %r86, %r88;
	@%p14 bra 	$L__BB7_5;
$L__BB7_6:
	setp.eq.s32 	%p15, %r4, 0;
	@%p15 bra 	$L__BB7_14;
	and.b32  	%r9, %r35, 3;
	setp.lt.u32 	%p16, %r4, 4;
	@%p16 bra 	$L__BB7_9;
	mad.lo.s32 	%r75, %r88, 10, %r3;
	mul.wide.s32 	%rd76, %r75, 4;
	add.s64 	%rd77, %rd2, %rd76;
	ld.global.f32 	%f114, [%rd77];
	mad.lo.s32 	%r76, %r88, 1152, %r2;
	mul.wide.s32 	%rd78, %r76, 4;
	add.s64 	%rd79, %rd1, %rd78;
	ld.global.f32 	%f115, [%rd79];
	fma.rn.f32 	%f116, %f114, %f115, %f140;
	add.s32 	%r77, %r75, 10;
	mul.wide.u32 	%rd80, %r77, 4;
	add.s64 	%rd81, %rd2, %rd80;
	ld.global.f32 	%f117, [%rd81];
	ld.global.f32 	%f118, [%rd79+4608];
	fma.rn.f32 	%f119, %f117, %f118, %f116;
	add.s32 	%r78, %r75, 20;
	mul.wide.u32 	%rd82, %r78, 4;
	add.s64 	%rd83, %rd2, %rd82;
	ld.global.f32 	%f120, [%rd83];
	ld.global.f32 	%f121, [%rd79+9216];
	fma.rn.f32 	%f122, %f120, %f121, %f119;
	add.s32 	%r79, %r75, 30;
	mul.wide.u32 	%rd84, %r79, 4;
	add.s64 	%rd85, %rd2, %rd84;
	ld.global.f32 	%f123, [%rd85];
	ld.global.f32 	%f124, [%rd79+13824];
	fma.rn.f32 	%f140, %f123, %f124, %f122;
	add.s32 	%r88, %r88, 4;
$L__BB7_9:
	setp.eq.s32 	%p17, %r9, 0;
	@%p17 bra 	$L__BB7_14;
	setp.eq.s32 	%p18, %r9, 1;
	@%p18 bra 	$L__BB7_12;
	mad.lo.s32 	%r80, %r88, 10, %r3;
	mul.wide.s32 	%rd86, %r80, 4;
	add.s64 	%rd87, %rd2, %rd86;
	ld.global.f32 	%f126, [%rd87];
	mad.lo.s32 	%r81, %r88, 1152, %r2;
	mul.wide.s32 	%rd88, %r81, 4;
	add.s64 	%rd89, %rd1, %rd88;
	ld.global.f32 	%f127, [%rd89];
	fma.rn.f32 	%f128, %f126, %f127, %f140;
	add.s32 	%r82, %r80, 10;
	mul.wide.u32 	%rd90, %r82, 4;
	add.s64 	%rd91, %rd2, %rd90;
	ld.global.f32 	%f129, [%rd91];
	ld.global.f32 	%f130, [%rd89+4608];
	fma.rn.f32 	%f140, %f129, %f130, %f128;
	add.s32 	%r88, %r88, 2;
$L__BB7_12:
	and.b32  	%r83, %r35, 1;
	setp.eq.b32 	%p19, %r83, 1;
	not.pred 	%p20, %p19;
	@%p20 bra 	$L__BB7_14;
	mad.lo.s32 	%r84, %r88, 10, %r3;
	mul.wide.s32 	%rd92, %r84, 4;
	add.s64 	%rd93, %rd2, %rd92;
	ld.global.f32 	%f131, [%rd93];
	mad.lo.s32 	%r85, %r88, 1152, %r2;
	mul.wide.s32 	%rd94, %r85, 4;
	add.s64 	%rd95, %rd1, %rd94;
	ld.global.f32 	%f132, [%rd95];
	fma.rn.f32 	%f140, %f131, %f132, %f140;
$L__BB7_14:
	cvta.to.global.u64 	%rd96, %rd3;
	mul.wide.s32 	%rd97, %r1, 4;
	add.s64 	%rd98, %rd96, %rd97;
	st.global.f32 	[%rd98], %f140;
	bra.uni 	$L__BB7_29;
$L__BB7_15:
	add.s32 	%r14, %r1, -11520;
	setp.lt.s32 	%p3, %r35, 1;
	mov.f32 	%f149, 0f00000000;
	@%p3 bra 	$L__BB7_28;
	and.b32  	%r15, %r35, 15;
	setp.lt.u32 	%p4, %r35, 16;
	mov.f32 	%f149, 0f00000000;
	mov.b32 	%r93, 0;
	@%p4 bra 	$L__BB7_19;
	and.b32  	%r93, %r35, 2147483632;
	neg.s32 	%r91, %r93;
	mov.f32 	%f149, 0f00000000;
	mov.u32 	%r90, %r14;
$L__BB7_18:
	.pragma "nounroll";
	mul.wide.u32 	%rd7, %r90, 4;
	add.s64 	%rd8, %rd2, %rd7;
	ld.global.f32 	%f30, [%rd8];
	add.f32 	%f31, %f149, %f30;
	add.s32 	%r40, %r90, 10;
	mul.wide.u32 	%rd9, %r40, 4;
	add.s64 	%rd10, %rd2, %rd9;
	ld.global.f32 	%f32, [%rd10];
	add.f32 	%f33, %f31, %f32;
	add.s32 	%r41, %r90, 20;
	mul.wide.u32 	%rd11, %r41, 4;
	add.s64 	%rd12, %rd2, %rd11;
	ld.global.f32 	%f34, [%rd12];
	add.f32 	%f35, %f33, %f34;
	add.s32 	%r42, %r90, 30;
	mul.wide.u32 	%rd13, %r42, 4;
	add.s64 	%rd14, %rd2, %rd13;
	ld.global.f32 	%f36, [%rd14];
	add.f32 	%f37, %f35, %f36;
	add.s32 	%r43, %r90, 40;
	mul.wide.u32 	%rd15, %r43, 4;
	add.s64 	%rd16, %rd2, %rd15;
	ld.global.f32 	%f38, [%rd16];
	add.f32 	%f39, %f37, %f38;
	add.s32 	%r44, %r90, 50;
	mul.wide.u32 	%rd17, %r44, 4;
	add.s64 	%rd18, %rd2, %rd17;
	ld.global.f32 	%f40, [%rd18];
	add.f32 	%f41, %f39, %f40;
	add.s32 	%r45, %r90, 60;
	mul.wide.u32 	%rd19, %r45, 4;
	add.s64 	%rd20, %rd2, %rd19;
	ld.global.f32 	%f42, [%rd20];
	add.f32 	%f43, %f41, %f42;
	add.s32 	%r46, %r90, 70;
	mul.wide.u32 	%rd21, %r46, 4;
	add.s64 	%rd22, %rd2, %rd21;
	ld.global.f32 	%f44, [%rd22];
	add.f32 	%f45, %f43, %f44;
	add.s32 	%r47, %r90, 80;
	mul.wide.u32 	%rd23, %r47, 4;
	add.s64 	%rd24, %rd2, %rd23;
	ld.global.f32 	%f46, [%rd24];
	add.f32 	%f47, %f45, %f46;
	add.s32 	%r48, %r90, 90;
	mul.wide.u32 	%rd25, %r48, 4;
	add.s64 	%rd26, %rd2, %rd25;
	ld.global.f32 	%f48, [%rd26];
	add.f32 	%f49, %f47, %f48;
	add.s32 	%r49, %r90, 100;
	mul.wide.u32 	%rd27, %r49, 4;
	add.s64 	%rd28, %rd2, %rd27;
	ld.global.f32 	%f50, [%rd28];
	add.f32 	%f51, %f49, %f50;
	add.s32 	%r50, %r90, 110;
	mul.wide.u32 	%rd29, %r50, 4;
	add.s64 	%rd30, %rd2, %rd29;
	ld.global.f32 	%f52, [%rd30];
	add.f32 	%f53, %f51, %f52;
	add.s32 	%r51, %r90, 120;
	mul.wide.u32 	%rd31, %r51, 4;
	add.s64 	%rd32, %rd2, %rd31;
	ld.global.f32 	%f54, [%rd32];
	add.f32 	%f55, %f53, %f54;
	add.s32 	%r52, %r90, 130;
	mul.wide.u32 	%rd33, %r52, 4;
	add.s64 	%rd34, %rd2, %rd33;
	ld.global.f32 	%f56, [%rd34];
	add.f32 	%f57, %f55, %f56;
	add.s32 	%r53, %r90, 140;
	mul.wide.u32 	%rd35, %r53, 4;
	add.s64 	%rd36, %rd2, %rd35;
	ld.global.f32 	%f58, [%rd36];
	add.f32 	%f59, %f57, %f58;
	add.s32 	%r54, %r90, 150;
	mul.wide.u32 	%rd37, %r54, 4;
	add.s64 	%rd38, %rd2, %rd37;
	ld.global.f32 	%f60, [%rd38];
	add.f32 	%f149, %f59, %f60;
	add.s32 	%r91, %r91, 16;
	add.s32 	%r90, %r90, 160;
	setp.ne.s32 	%p5, %r91, 0;
	@%p5 bra 	$L__BB7_18;
$L__BB7_19:
	setp.eq.s32 	%p6, %r15, 0;
	@%p6 bra 	$L__BB7_28;
	and.b32  	%r23, %r35, 7;
	setp.lt.u32 	%p7, %r15, 8;
	@%p7 bra 	$L__BB7_22;
	mul.lo.s32 	%r55, %r93, 10;
	add.s32 	%r56, %r55, %r14;
	mul.wide.u32 	%rd39, %r56, 4;
	add.s64 	%rd40, %rd2, %rd39;
	ld.global.f32 	%f62, [%rd40];
	add.f32 	%f63, %f149, %f62;
	cvt.u64.u32 	%rd41, %r14;
	cvt.u64.u32 	%rd42, %r55;
	add.s64 	%rd43, %rd42, %rd41;
	shl.b64 	%rd44, %rd43, 2;
	add.s64 	%rd45, %rd2, %rd44;
	ld.global.f32 	%f64, [%rd45+40];
	add.f32 	%f65, %f63, %f64;
	ld.global.f32 	%f66, [%rd45+80];
	add.f32 	%f67, %f65, %f66;
	ld.global.f32 	%f68, [%rd45+120];
	add.f32 	%f69, %f67, %f68;
	ld.global.f32 	%f70, [%rd45+160];
	add.f32 	%f71, %f69, %f70;
	ld.global.f32 	%f72, [%rd45+200];
	add.f32 	%f73, %f71, %f72;
	ld.global.f32 	%f74, [%rd45+240];
	add.f32 	%f75, %f73, %f74;
	ld.global.f32 	%f76, [%rd45+280];
	add.f32 	%f149, %f75, %f76;
	add.s32 	%r93, %r93, 8;
$L__BB7_22:
	setp.eq.s32 	%p8, %r23, 0;
	@%p8 bra 	$L__BB7_28;
	and.b32  	%r26, %r35, 3;
	setp.lt.u32 	%p9, %r23, 4;
	@%p9 bra 	$L__BB7_25;
	mul.lo.s32 	%r57, %r93, 10;
	add.s32 	%r58, %r57, %r14;
	mul.wide.u32 	%rd46, %r58, 4;
	add.s64 	%rd47, %rd2, %rd46;
	ld.global.f32 	%f78, [%rd47];
	add.f32 	%f79, %f149, %f78;
	cvt.u64.u32 	%rd48, %r14;
	cvt.u64.u32 	%rd49, %r57;
	add.s64 	%rd50, %rd49, %rd48;
	shl.b64 	%rd51, %rd50, 2;
	add.s64 	%rd52, %rd2, %rd51;
	ld.global.f32 	%f80, [%rd52+40];
	add.f32 	%f81, %f79, %f80;
	ld.global.f32 	%f82, [%rd52+80];
	add.f32 	%f83, %f81, %f82;
	ld.global.f32 	%f84, [%rd52+120];
	add.f32 	%f149, %f83, %f84;
	add.s32 	%r93, %r93, 4;
$L__BB7_25:
	setp.eq.s32 	%p10, %r26, 0;
	@%p10 bra 	$L__BB7_28;
	mad.lo.s32 	%r96, %r93, 10, %r1;
	neg.s32 	%r95, %r26;
$L__BB7_27:
	.pragma "nounroll";
	add.s32 	%r59, %r96, -11520;
	mul.wide.u32 	%rd53, %r59, 4;
	add.s64 	%rd54, %rd2, %rd53;
	ld.global.f32 	%f85, [%rd54];
	add.f32 	%f149, %f149, %f85;
	add.s32 	%r96, %r96, 10;
	add.s32 	%r95, %r95, 1;
	setp.ne.s32 	%p11, %r95, 0;
	@%p11 bra 	$L__BB7_27;
$L__BB7_28:
	cvta.to.global.u64 	%rd55, %rd4;
	mul.wide.u32 	%rd56, %r14, 4;
	add.s64 	%rd57, %rd55, %rd56;
	st.global.f32 	[%rd57], %f149;
$L__BB7_29:
	ret;

}
	// .globl	_Z22fcBackwardGradInKernelPKfS0_Pfi
.visible .entry _Z22fcBackwardGradInKernelPKfS0_Pfi(
	.param .u64 .ptr .align 1 _Z22fcBackwardGradInKernelPKfS0_Pfi_param_0,
	.param .u64 .ptr .align 1 _Z22fcBackwardGradInKernelPKfS0_Pfi_param_1,
	.param .u64 .ptr .align 1 _Z22fcBackwardGradInKernelPKfS0_Pfi_param_2,
	.param .u32 _Z22fcBackwardGradInKernelPKfS0_Pfi_param_3
)
{
	.reg .pred 	%p<2>;
	.reg .b32 	%r<15>;
	.reg .b32 	%f<31>;
	.reg .b64 	%rd<13>;

	ld.param.u64 	%rd1, [_Z22fcBackwardGradInKernelPKfS0_Pfi_param_0];
	ld.param.u64 	%rd2, [_Z22fcBackwardGradInKernelPKfS0_Pfi_param_1];
	ld.param.u64 	%rd3, [_Z22fcBackwardGradInKernelPKfS0_Pfi_param_2];
	ld.param.u32 	%r2, [_Z22fcBackwardGradInKernelPKfS0_Pfi_param_3];
	mov.u32 	%r3, %ctaid.x;
	mov.u32 	%r4, %ntid.x;
	mov.u32 	%r5, %tid.x;
	mad.lo.s32 	%r1, %r3, %r4, %r5;
	mul.lo.s32 	%r6, %r2, 1152;
	setp.ge.s32 	%p1, %r1, %r6;
	@%p1 bra 	$L__BB8_2;
	cvta.to.global.u64 	%rd4, %rd3;
	cvta.to.global.u64 	%rd5, %rd1;
	cvta.to.global.u64 	%rd6, %rd2;
	mul.hi.s32 	%r7, %r1, 954437177;
	shr.u32 	%r8, %r7, 31;
	shr.s32 	%r9, %r7, 8;
	add.s32 	%r10, %r9, %r8;
	mul.lo.s32 	%r11, %r10, 1152;
	sub.s32 	%r12, %r1, %r11;
	mul.lo.s32 	%r13, %r12, 10;
	mul.lo.s32 	%r14, %r10, 10;
	mul.wide.s32 	%rd7, %r14, 4;
	add.s64 	%rd8, %rd5, %rd7;
	ld.global.f32 	%f1, [%rd8];
	mul.wide.s32 	%rd9, %r13, 4;
	add.s64 	%rd10, %rd6, %rd9;
	ld.global.f32 	%f2, [%rd10];
	fma.rn.f32 	%f3, %f1, %f2, 0f00000000;
	ld.global.f32 	%f4, [%rd8+4];
	ld.global.f32 	%f5, [%rd10+4];
	fma.rn.f32 	%f6, %f4, %f5, %f3;
	ld.global.f32 	%f7, [%rd8+8];
	ld.global.f32 	%f8, [%rd10+8];
	fma.rn.f32 	%f9, %f7, %f8, %f6;
	ld.global.f32 	%f10, [%rd8+12];
	ld.global.f32 	%f11, [%rd10+12];
	fma.rn.f32 	%f12, %f10, %f11, %f9;
	ld.global.f32 	%f13, [%rd8+16];
	ld.global.f32 	%f14, [%rd10+16];
	fma.rn.f32 	%f15, %f13, %f14, %f12;
	ld.global.f32 	%f16, [%rd8+20];
	ld.global.f32 	%f17, [%rd10+20];
	fma.rn.f32 	%f18, %f16, %f17, %f15;
	ld.global.f32 	%f19, [%rd8+24];
	ld.global.f32 	%f20, [%rd10+24];
	fma.rn.f32 	%f21, %f19, %f20, %f18;
	ld.global.f32 	%f22, [%rd8+28];
	ld.global.f32 	%f23, [%rd10+28];
	fma.rn.f32 	%f24, %f22, %f23, %f21;
	ld.global.f32 	%f25, [%rd8+32];
	ld.global.f32 	%f26, [%rd10+32];
	fma.rn.f32 	%f27, %f25, %f26, %f24;
	ld.global.f32 	%f28, [%rd8+36];
	ld.global.f32 	%f29, [%rd10+36];
	fma.rn.f32 	%f30, %f28, %f29, %f27;
	mul.wide.s32 	%rd11, %r1, 4;
	add.s64 	%rd12, %rd4, %rd11;
	st.global.f32 	[%rd12], %f30;
$L__BB8_2:
	ret;

}
	// .globl	_Z19unflattenPoolKernelPKfPfi
.visible .entry _Z19unflattenPoolKernelPKfPfi(
	.param .u64 .ptr .align 1 _Z19unflattenPoolKernelPKfPfi_param_0,
	.param .u64 .ptr .align 1 _Z19unflattenPoolKernelPKfPfi_param_1,
	.param .u32 _Z19unflattenPoolKernelPKfPfi_param_2
)
{
	.reg .pred 	%p<2>;
	.reg .b32 	%r<7>;
	.reg .b32 	%f<2>;
	.reg .b64 	%rd<8>;

	ld.param.u64 	%rd1, [_Z19unflattenPoolKernelPKfPfi_param_0];
	ld.param.u64 	%rd2, [_Z19unflattenPoolKernelPKfPfi_param_1];
	ld.param.u32 	%r2, [_Z19unflattenPoolKernelPKfPfi_param_2];
	mov.u32 	%r3, %ctaid.x;
	mov.u32 	%r4, %ntid.x;
	mov.u32 	%r5, %tid.x;
	mad.lo.s32 	%r1, %r3, %r4, %r5;
	mul.lo.s32 	%r6, %r2, 1152;
	setp.ge.s32 	%p1, %r1, %r6;
	@%p1 bra 	$L__BB9_2;
	cvta.to.global.u64 	%rd3, %rd1;
	cvta.to.global.u64 	%rd4, %rd2;
	mul.wide.s32 	%rd5, %r1, 4;
	add.s64 	%rd6, %rd3, %rd5;
	ld.global.f32 	%f1, [%rd6];
	add.s64 	%rd7, %rd4, %rd5;
	st.global.f32 	[%rd7], %f1;
$L__BB9_2:
	ret;

}
	// .globl	_Z21maxPoolBackwardKernelPKfPfPKii
.visible .entry _Z21maxPoolBackwardKernelPKfPfPKii(
	.param .u64 .ptr .align 1 _Z21maxPoolBackwardKernelPKfPfPKii_param_0,
	.param .u64 .ptr .align 1 _Z21maxPoolBackwardKernelPKfPfPKii_param_1,
	.param .u64 .ptr .align 1 _Z21maxPoolBackwardKernelPKfPfPKii_param_2,
	.param .u32 _Z21maxPoolBackwardKernelPKfPfPKii_param_3
)
{
	.reg .pred 	%p<2>;
	.reg .b32 	%r<8>;
	.reg .b32 	%f<3>;
	.reg .b64 	%rd<12>;

	ld.param.u64 	%rd1, [_Z21maxPoolBackwardKernelPKfPfPKii_param_0];
	ld.param.u64 	%rd2, [_Z21maxPoolBackwardKernelPKfPfPKii_param_1];
	ld.param.u64 	%rd3, [_Z21maxPoolBackwardKernelPKfPfPKii_param_2];
	ld.param.u32 	%r2, [_Z21maxPoolBackwardKernelPKfPfPKii_param_3];
	mov.u32 	%r3, %ctaid.x;
	mov.u32 	%r4, %ntid.x;
	mov.u32 	%r5, %tid.x;
	mad.lo.s32 	%r1, %r3, %r4, %r5;
	mul.lo.s32 	%r6, %r2, 1152;
	setp.ge.s32 	%p1, %r1, %r6;
	@%p1 bra 	$L__BB10_2;
	cvta.to.global.u64 	%rd4, %rd1;
	cvta.to.global.u64 	%rd5, %rd3;
	cvta.to.global.u64 	%rd6, %rd2;
	mul.wide.s32 	%rd7, %r1, 4;
	add.s64 	%rd8, %rd4, %rd7;
	ld.global.f32 	%f1, [%rd8];
	add.s64 	%rd9, %rd5, %rd7;
	ld.global.u32 	%r7, [%rd9];
	mul.wide.s32 	%rd10, %r7, 4;
	add.s64 	%rd11, %rd6, %rd10;
	atom.global.add.f32 	%f2, [%rd11], %f1;
$L__BB10_2:
	ret;

}
	// .globl	_Z18reluBackwardKernelPKfS0_Pfi
.visible .entry _Z18reluBackwardKernelPKfS0_Pfi(
	.param .u64 .ptr .align 1 _Z18reluBackwardKernelPKfS0_Pfi_param_0,
	.param .u64 .ptr .align 1 _Z18reluBackwardKernelPKfS0_Pfi_param_1,
	.param .u64 .ptr .align 1 _Z18reluBackwardKernelPKfS0_Pfi_param_2,
	.param .u32 _Z18reluBackwardKernelPKfS0_Pfi_param_3
)
{
	.reg .pred 	%p<3>;
	.reg .b32 	%r<6>;
	.reg .b32 	%f<6>;
	.reg .b64 	%rd<13>;

	ld.param.u64 	%rd1, [_Z18reluBackwardKernelPKfS0_Pfi_param_0];
	ld.param.u64 	%rd2, [_Z18reluBackwardKernelPKfS0_Pfi_param_1];
	ld.param.u64 	%rd3, [_Z18reluBackwardKernelPKfS0_Pfi_param_2];
	ld.param.u32 	%r2, [_Z18reluBackwardKernelPKfS0_Pfi_param_3];
	mov.u32 	%r3, %ctaid.x;
	mov.u32 	%r4, %ntid.x;
	mov.u32 	%r5, %tid.x;
	mad.lo.s32 	%r1, %r3, %r4, %r5;
	setp.ge.s32 	%p1, %r1, %r2;
	@%p1 bra 	$L__BB11_4;
	cvta.to.global.u64 	%rd4, %rd2;
	mul.wide.s32 	%rd5, %r1, 4;
	add.s64 	%rd6, %rd4, %rd5;
	ld.global.f32 	%f4, [%rd6];
	setp.leu.f32 	%p2, %f4, 0f00000000;
	mov.f32 	%f5, 0f00000000;
	@%p2 bra 	$L__BB11_3;
	cvta.to.global.u64 	%rd7, %rd1;
	add.s64 	%rd9, %rd7, %rd5;
	ld.global.f32 	%f5, [%rd9];
$L__BB11_3:
	cvta.to.global.u64 	%rd10, %rd3;
	add.s64 	%rd12, %rd10, %rd5;
	st.global.f32 	[%rd12], %f5;
$L__BB11_4:
	ret;

}
	// .globl	_Z24convBackwardWeightKernelPKfS0_PfS1_i
.visible .entry _Z24convBackwardWeightKernelPKfS0_PfS1_i(
	.param .u64 .ptr .align 1 _Z24convBackwardWeightKernelPKfS0_PfS1_i_param_0,
	.param .u64 .ptr .align 1 _Z24convBackwardWeightKernelPKfS0_PfS1_i_param_1,
	.param .u64 .ptr .align 1 _Z24convBackwardWeightKernelPKfS0_PfS1_i_param_2,
	.param .u64 .ptr .align 1 _Z24convBackwardWeightKernelPKfS0_PfS1_i_param_3,
	.param .u32 _Z24convBackwardWeightKernelPKfS0_PfS1_i_param_4
)
{
	.reg .pred 	%p<9>;
	.reg .b16 	%rs<8>;
	.reg .b32 	%r<45>;
	.reg .b32 	%f<137>;
	.reg .b64 	%rd<21>;

	ld.param.u64 	%rd4, [_Z24convBackwardWeightKernelPKfS0_PfS1_i_param_0];
	ld.param.u64 	%rd7, [_Z24convBackwardWeightKernelPKfS0_PfS1_i_param_1];
	ld.param.u64 	%rd5, [_Z24convBackwardWeightKernelPKfS0_PfS1_i_param_2];
	ld.param.u64 	%rd6, [_Z24convBackwardWeightKernelPKfS0_PfS1_i_param_3];
	ld.param.u32 	%r21, [_Z24convBackwardWeightKernelPKfS0_PfS1_i_param_4];
	cvta.to.global.u64 	%rd1, %rd7;
	mov.u32 	%r22, %ctaid.x;
	mov.u32 	%r23, %ntid.x;
	mov.u32 	%r24, %tid.x;
	mad.lo.s32 	%r1, %r22, %r23, %r24;
	setp.gt.s32 	%p1, %r1, 207;
	@%p1 bra 	$L__BB12_14;
	setp.gt.s32 	%p2, %r1, 199;
	@%p2 bra 	$L__BB12_8;
	setp.lt.s32 	%p6, %r21, 1;
	mov.f32 	%f132, 0f00000000;
	@%p6 bra 	$L__BB12_7;
	mul.hi.s32 	%r29, %r1, 1374389535;
	shr.u32 	%r30, %r29, 31;
	shr.s32 	%r31, %r29, 3;
	add.s32 	%r32, %r31, %r30;
	mul.lo.s32 	%r33, %r32, 25;
	sub.s32 	%r34, %r1, %r33;
	mul.lo.s32 	%r2, %r32, 576;
	cvta.to.global.u64 	%rd13, %rd4;
	add.s64 	%rd2, %rd13, 48;
	cvt.u16.u32 	%rs1, %r34;
	mul.lo.s16 	%rs2, %rs1, 103;
	shr.u16 	%rs3, %rs2, 15;
	shr.s16 	%rs4, %rs2, 9;
	add.s16 	%rs5, %rs4, %rs3;
	mul.wide.s16 	%r35, %rs5, 28;
	mul.lo.s16 	%rs6, %rs5, 5;
	sub.s16 	%rs7, %rs1, %rs6;
	cvt.u32.u16 	%r36, %rs7;
	cvt.s32.s8 	%r37, %r36;
	add.s32 	%r3, %r35, %r37;
	add.s64 	%rd3, %rd1, 48;
	mov.f32 	%f132, 0f00000000;
	mov.b32 	%r39, 0;
$L__BB12_4:
	mad.lo.s32 	%r40, %r39, 4608, %r2;
	mad.lo.s32 	%r41, %r39, 784, %r3;
	mov.b32 	%r42, 0;
$L__BB12_5:
	mul.wide.s32 	%rd14, %r41, 4;
	add.s64 	%rd15, %rd2, %rd14;
	mul.wide.s32 	%rd16, %r40, 4;
	add.s64 	%rd17, %rd3, %rd16;
	ld.global.f32 	%f60, [%rd17+-48];
	ld.global.f32 	%f61, [%rd15+-48];
	fma.rn.f32 	%f62, %f60, %f61, %f132;
	ld.global.f32 	%f63, [%rd17+-44];
	ld.global.f32 	%f64, [%rd15+-44];
	fma.rn.f32 	%f65, %f63, %f64, %f62;
	ld.global.f32 	%f66, [%rd17+-40];
	ld.global.f32 	%f67, [%rd15+-40];
	fma.rn.f32 	%f68, %f66, %f67, %f65;
	ld.global.f32 	%f69, [%rd17+-36];
	ld.global.f32 	%f70, [%rd15+-36];
	fma.rn.f32 	%f71, %f69, %f70, %f68;
	ld.global.f32 	%f72, [%rd17+-32];
	ld.global.f32 	%f73, [%rd15+-32];
	fma.rn.f32 	%f74, %f72, %f73, %f71;
	ld.global.f32 	%f75, [%rd17+-28];
	ld.global.f32 	%f76, [%rd15+-28];
	fma.rn.f32 	%f77, %f75, %f76, %f74;
	ld.global.f32 	%f78, [%rd17+-24];
	ld.global.f32 	%f79, [%rd15+-24];
	fma.rn.f32 	%f80, %f78, %f79, %f77;
	ld.global.f32 	%f81, [%rd17+-20];
	ld.global.f32 	%f82, [%rd15+-20];
	fma.rn.f32 	%f83, %f81, %f82, %f80;
	ld.global.f32 	%f84, [%rd17+-16];
	ld.global.f32 	%f85, [%rd15+-16];
	fma.rn.f32 	%f86, %f84, %f85, %f83;
	ld.global.f32 	%f87, [%rd17+-12];
	ld.global.f32 	%f88, [%rd15+-12];
	fma.rn.f32 	%f89, %f87, %f88, %f86;
	ld.global.f32 	%f90, [%rd17+-8];
	ld.global.f32 	%f91, [%rd15+-8];
	fma.rn.f32 	%f92, %f90, %f91, %f89;
	ld.global.f32 	%f93, [%rd17+-4];
	ld.global.f32 	%f94, [%rd15+-4];
	fma.rn.f32 	%f95, %f93, %f94, %f92;
	ld.global.f32 	%f96, [%rd17];
	ld.global.f32 	%f97, [%rd15];
	fma.rn.f32 	%f98, %f96, %f97, %f95;
	ld.global.f32 	%f99, [%rd17+4];
	ld.global.f32 	%f100, [%rd15+4];
	fma.rn.f32 	%f101, %f99, %f100, %f98;
	ld.global.f32 	%f102, [%rd17+8];
	ld.global.f32 	%f103, [%rd15+8];
	fma.rn.f32 	%f104, %f102, %f103, %f101;
	ld.global.f32 	%f105, [%rd17+12];
	ld.global.f32 	%f106, [%rd15+12];
	fma.rn.f32 	%f107, %f105, %f106, %f104;
	ld.global.f32 	%f108, [%rd17+16];
	ld.global.f32 	%f109, [%rd15+16];
	fma.rn.f32 	%f110, %f108, %f109, %f107;
	ld.global.f32 	%f111, [%rd17+20];
	ld.global.f32 	%f112, [%rd15+20];
	fma.rn.f32 	%f113, %f111, %f112, %f110;
	ld.global.f32 	%f114, [%rd17+24];
	ld.global.f32 	%f115, [%rd15+24];
	fma.rn.f32 	%f116, %f114, %f115, %f113;
	ld.global.f32 	%f117, [%rd17+28];
	ld.global.f32 	%f118, [%rd15+28];
	fma.rn.f32 	%f119, %f117, %f118, %f116;
	ld.global.f32 	%f120, [%rd17+32];
	ld.global.f32 	%f121, [%rd15+32];
	fma.rn.f32 	%f122, %f120, %f121, %f119;
	ld.global.f32 	%f123, [%rd17+36];
	ld.global.f32 	%f124, [%rd15+36];
	fma.rn.f32 	%f125, %f123, %f124, %f122;
	ld.global.f32 	%f126, [%rd17+40];
	ld.global.f32 	%f127, [%rd15+40];
	fma.rn.f32 	%f128, %f126, %f127, %f125;
	ld.global.f32 	%f129, [%rd17+44];
	ld.global.f32 	%f130, [%rd15+44];
	fma.rn.f32 	%f132, %f129, %f130, %f128;
	add.s32 	%r42, %r42, 1;
	add.s32 	%r41, %r41, 28;
	add.s32 	%r40, %r40, 24;
	setp.ne.s32 	%p7, %r42, 24;
	@%p7 bra 	$L__BB12_5;
	add.s32 	%r39, %r39, 1;
	setp.ne.s32 	%p8, %r39, %r21;
	@%p8 bra 	$L__BB12_4;
$L__BB12_7:
	cvta.to.global.u64 	%rd18, %rd5;
	mul.wide.s32 	%rd19, %r1, 4;
	add.s64 	%rd20, %rd18, %rd19;
	st.global.f32 	[%rd20], %f132;
	bra.uni 	$L__BB12_14;
$L__BB12_8:
	add.s32 	%r14, %r1, -200;
	setp.lt.s32 	%p3, %r21, 1;
	mov.f32 	%f135, 0f00000000;
	@%p3 bra 	$L__BB12_13;
	mul.lo.s32 	%r15, %r14, 576;
	mov.f32 	%f135, 0f00000000;
	mov.b32 	%r43, 0;
$L__BB12_10:
	mad.lo.s32 	%r17, %r43, 4608, %r15;
	mov.b32 	%r44, 0;
$L__BB12_11:
	mad.lo.s32 	%r27, %r44, 24, %r17;
	mul.wide.u32 	%rd8, %r27, 4;
	add.s64 	%rd9, %rd1, %rd8;
	ld.global.f32 	%f11, [%rd9];
	add.f32 	%f12, %f135, %f11;
	ld.global.f32 	%f13, [%rd9+4];
	add.f32 	%f14, %f12, %f13;
	ld.global.f32 	%f15, [%rd9+8];
	add.f32 	%f16, %f14, %f15;
	ld.global.f32 	%f17, [%rd9+12];
	add.f32 	%f18, %f16, %f17;
	ld.global.f32 	%f19, [%rd9+16];
	add.f32 	%f20, %f18, %f19;
	ld.global.f32 	%f21, [%rd9+20];
	add.f32 	%f22, %f20, %f21;
	ld.global.f32 	%f23, [%rd9+24];
	add.f32 	%f24, %f22, %f23;
	ld.global.f32 	%f25, [%rd9+28];
	add.f32 	%f26, %f24, %f25;
	ld.global.f32 	%f27, [%rd9+32];
	add.f32 	%f28, %f26, %f27;
	ld.global.f32 	%f29, [%rd9+36];
	add.f32 	%f30, %f28, %f29;
	ld.global.f32 	%f31, [%rd9+40];
	add.f32 	%f32, %f30, %f31;
	ld.global.f32 	%f33, [%rd9+44];
	add.f32 	%f34, %f32, %f33;
	ld.global.f32 	%f35, [%rd9+48];
	add.f32 	%f36, %f34, %f35;
	ld.global.f32 	%f37, [%rd9+52];
	add.f32 	%f38, %f36, %f37;
	ld.global.f32 	%f39, [%rd9+56];
	add.f32 	%f40, %f38, %f39;
	ld.global.f32 	%f41, [%rd9+60];
	add.f32 	%f42, %f40, %f41;
	ld.global.f32 	%f43, [%rd9+64];
	add.f32 	%f44, %f42, %f43;
	ld.global.f32 	%f45, [%rd9+68];
	add.f32 	%f46, %f44, %f45;
	ld.global.f32 	%f47, [%rd9+72];
	add.f32 	%f48, %f46, %f47;
	ld.global.f32 	%f49, [%rd9+76];
	add.f32 	%f50, %f48, %f49;
	ld.global.f32 	%f51, [%rd9+80];
	add.f32 	%f52, %f50, %f51;
	ld.global.f32 	%f53, [%rd9+84];
	add.f32 	%f54, %f52, %f53;
	ld.global.f32 	%f55, [%rd9+88];
	add.f32 	%f56, %f54, %f55;
	ld.global.f32 	%f57, [%rd9+92];
	add.f32 	%f135, %f56, %f57;
	add.s32 	%r44, %r44, 1;
	setp.ne.s32 	%p4, %r44, 24;
	@%p4 bra 	$L__BB12_11;
	add.s32 	%r43, %r43, 1;
	setp.ne.s32 	%p5, %r43, %r21;
	@%p5 bra 	$L__BB12_10;
$L__BB12_13:
	cvta.to.global.u64 	%rd10, %rd6;
	mul.wide.u32 	%rd11, %r14, 4;
	add.s64 	%rd12, %rd10, %rd11;
	st.global.f32 	[%rd12], %f135;
$L__BB12_14:
	ret;

}
	// .globl	_Z23convBackwardInputKernelPKfS0_Pfi
.visible .entry _Z23convBackwardInputKernelPKfS0_Pfi(
	.param .u64 .ptr .align 1 _Z23convBackwardInputKernelPKfS0_Pfi_param_0,
	.param .u64 .ptr .align 1 _Z23convBackwardInputKernelPKfS0_Pfi_param_1,
	.param .u64 .ptr .align 1 _Z23convBackwardInputKernelPKfS0_Pfi_param_2,
	.param .u32 _Z23convBackwardInputKernelPKfS0_Pfi_param_3
)
{
	.reg .pred 	%p<64>;
	.reg .b16 	%rs<9>;
	.reg .b32 	%r<52>;
	.reg .b32 	%f<129>;
	.reg .b64 	%rd<38>;

	ld.param.u64 	%rd13, [_Z23convBackwardInputKernelPKfS0_Pfi_param_0];
	ld.param.u64 	%rd14, [_Z23convBackwardInputKernelPKfS0_Pfi_param_1];
	ld.param.u64 	%rd15, [_Z23convBackwardInputKernelPKfS0_Pfi_param_2];
	ld.param.u32 	%r22, [_Z23convBackwardInputKernelPKfS0_Pfi_param_3];
	mov.u32 	%r23, %ctaid.x;
	mov.u32 	%r24, %ntid.x;
	mov.u32 	%r25, %tid.x;
	mad.lo.s32 	%r1, %r23, %r24, %r25;
	mul.lo.s32 	%r26, %r22, 784;
	setp.ge.s32 	%p26, %r1, %r26;
	@%p26 bra 	$L__BB13_54;
	cvta.to.global.u64 	%rd16, %rd13;
	mul.hi.s32 	%r28, %r1, 1402438301;
	shr.u32 	%r29, %r28, 31;
	shr.s32 	%r30, %r28, 8;
	add.s32 	%r31, %r30, %r29;
	mul.lo.s32 	%r32, %r31, 784;
	sub.s32 	%r33, %r1, %r32;
	cvt.u16.u32 	%rs1, %r33;
	mul.hi.s16 	%rs2, %rs1, 18725;
	shr.u16 	%rs3, %rs2, 15;
	shr.s16 	%rs4, %rs2, 3;
	add.s16 	%rs5, %rs4, %rs3;
	cvt.s32.s16 	%r34, %rs5;
	mul.lo.s16 	%rs6, %rs5, 28;
	sub.s16 	%rs7, %rs1, %rs6;
	cvt.s32.s16 	%r35, %rs7;
	setp.lt.u16 	%p27, %rs5, 24;
	mul.wide.s16 	%r36, %rs5, 24;
	setp.lt.u16 	%p28, %rs7, 24;
	and.pred  	%p1, %p27, %p28;
	add.s32 	%r37, %r35, -1;
	setp.lt.u32 	%p30, %r37, 24;
	and.pred  	%p2, %p27, %p30;
	add.s32 	%r38, %r35, -2;
	setp.lt.u32 	%p31, %r38, 24;
	and.pred  	%p3, %p27, %p31;
	add.s32 	%r39, %r35, -3;
	setp.lt.u32 	%p32, %r39, 24;
	and.pred  	%p4, %p27, %p32;
	add.s32 	%r40, %r35, -4;
	setp.lt.u32 	%p33, %r40, 24;
	and.pred  	%p5, %p27, %p33;
	add.s32 	%r41, %r34, -1;
	setp.lt.u32 	%p34, %r41, 24;
	and.pred  	%p6, %p34, %p28;
	and.pred  	%p7, %p34, %p30;
	and.pred  	%p8, %p34, %p31;
	and.pred  	%p9, %p34, %p32;
	and.pred  	%p10, %p34, %p33;
	add.s32 	%r42, %r34, -2;
	setp.lt.u32 	%p35, %r42, 24;
	and.pred  	%p11, %p35, %p28;
	and.pred  	%p12, %p35, %p30;
	and.pred  	%p13, %p35, %p31;
	and.pred  	%p14, %p35, %p32;
	and.pred  	%p15, %p35, %p33;
	add.s32 	%r43, %r34, -3;
	setp.lt.u32 	%p36, %r43, 24;
	and.pred  	%p16, %p36, %p28;
	and.pred  	%p17, %p36, %p30;
	and.pred  	%p18, %p36, %p31;
	and.pred  	%p19, %p36, %p32;
	and.pred  	%p20, %p36, %p33;
	add.s32 	%r44, %r34, -4;
	setp.lt.u32 	%p37, %r44, 24;
	and.pred  	%p21, %p37, %p28;
	and.pred  	%p22, %p37, %p30;
	and.pred  	%p23, %p37, %p31;
	and.pred  	%p24, %p37, %p32;
	and.pred  	%p25, %p37, %p33;
	cvta.to.global.u64 	%rd17, %rd14;
	add.s64 	%rd37, %rd17, 48;
	add.s64 	%rd2, %rd16, -8;
	cvt.s64.s16 	%rd3, %rs7;
	mad.lo.s32 	%r48, %r31, 4608, %r36;
	add.s32 	%r50, %r48, -24;
	add.s64 	%rd4, %rd16, -192;
	add.s32 	%r49, %r48, %r35;
	add.s32 	%r47, %r48, -96;
	add.s32 	%r46, %r48, -48;
	add.s32 	%r45, %r48, -72;
	mov.f32 	%f104, 0f00000000;
	mov.b32 	%r51, 0;
	not.pred 	%p38, %p1;
	not.pred 	%p39, %p2;
	not.pred 	%p40, %p3;
	not.pred 	%p41, %p4;
	not.pred 	%p42, %p5;
	not.pred 	%p43, %p6;
	not.pred 	%p44, %p7;
	not.pred 	%p45, %p8;
	not.pred 	%p46, %p9;
	not.pred 	%p47, %p10;
	not.pred 	%p48, %p11;
	not.pred 	%p49, %p12;
	not.pred 	%p50, %p13;
	not.pred 	%p51, %p14;
	not.pred 	%p52, %p15;
	not.pred 	%p53, %p16;
	not.pred 	%p54, %p17;
	not.pred 	%p55, %p18;
	not.pred 	%p56, %p19;
	not.pred 	%p57, %p20;
	not.pred 	%p58, %p21;
	not.pred 	%p59, %p22;
	not.pred 	%p60, %p23;
	not.pred 	%p61, %p24;
	not.pred 	%p62, %p25;
$L__BB13_2:
	mul.wide.s32 	%rd18, %r49, 4;
	add.s64 	%rd6, %rd4, %rd18;
	@%p38 bra 	$L__BB13_4;
	ld.global.f32 	%f53, [%rd6+192];
	ld.global.f32 	%f54, [%rd37+-48];
	fma.rn.f32 	%f104, %f53, %f54, %f104;
$L__BB13_4:
	cvt.s64.s32 	%rd19, %r48;
	add.s64 	%rd20, %rd3, %rd19;
	shl.b64 	%rd21, %rd20, 2;
	add.s64 	%rd7, %rd2, %rd21;
	@%p39 bra 	$L__BB13_6;
	ld.global.f32 	%f55, [%rd7+4];
	ld.global.f32 	%f56, [%rd37+-44];
	fma.rn.f32 	%f104, %f55, %f56, %f104;
$L__BB13_6:
	@%p40 bra 	$L__BB13_8;
	ld.global.f32 	%f57, [%rd7];
	ld.global.f32 	%f58, [%rd37+-40];
	fma.rn.f32 	%f104, %f57, %f58, %f104;
$L__BB13_8:
	@%p41 bra 	$L__BB13_10;
	ld.global.f32 	%f59, [%rd7+-4];
	ld.global.f32 	%f60, [%rd37+-36];
	fma.rn.f32 	%f104, %f59, %f60, %f104;
$L__BB13_10:
	@%p42 bra 	$L__BB13_12;
	ld.global.f32 	%f61, [%rd7+-8];
	ld.global.f32 	%f62, [%rd37+-32];
	fma.rn.f32 	%f104, %f61, %f62, %f104;
$L__BB13_12:
	@%p43 bra 	$L__BB13_14;
	ld.global.f32 	%f63, [%rd6+96];
	ld.global.f32 	%f64, [%rd37+-28];
	fma.rn.f32 	%f104, %f63, %f64, %f104;
$L__BB13_14:
	cvt.s64.s32 	%rd22, %r50;
	add.s64 	%rd23, %rd3, %rd22;
	shl.b64 	%rd24, %rd23, 2;
	add.s64 	%rd8, %rd2, %rd24;
	@%p44 bra 	$L__BB13_16;
	ld.global.f32 	%f65, [%rd8+4];
	ld.global.f32 	%f66, [%rd37+-24];
	fma.rn.f32 	%f104, %f65, %f66, %f104;
$L__BB13_16:
	@%p45 bra 	$L__BB13_18;
	ld.global.f32 	%f67, [%rd8];
	ld.global.f32 	%f68, [%rd37+-20];
	fma.rn.f32 	%f104, %f67, %f68, %f104;
$L__BB13_18:
	@%p46 bra 	$L__BB13_20;
	ld.global.f32 	%f69, [%rd8+-4];
	ld.global.f32 	%f70, [%rd37+-16];
	fma.rn.f32 	%f104, %f69, %f70, %f104;
$L__BB13_20:
	@%p47 bra 	$L__BB13_22;
	ld.global.f32 	%f71, [%rd8+-8];
	ld.global.f32 	%f72, [%rd37+-12];
	fma.rn.f32 	%f104, %f71, %f72, %f104;
$L__BB13_22:
	@%p48 bra 	$L__BB13_24;
	ld.global.f32 	%f73, [%rd6];
	ld.global.f32 	%f74, [%rd37+-8];
	fma.rn.f32 	%f104, %f73, %f74, %f104;
$L__BB13_24:
	cvt.s64.s32 	%rd25, %r46;
	add.s64 	%rd26, %rd3, %rd25;
	shl.b64 	%rd27, %rd26, 2;
	add.s64 	%rd9, %rd2, %rd27;
	@%p49 bra 	$L__BB13_26;
	ld.global.f32 	%f75, [%rd9+4];
	ld.global.f32 	%f76, [%rd37+-4];
	fma.rn.f32 	%f104, %f75, %f76, %f104;
$L__BB13_26:
	@%p50 bra 	$L__BB13_28;
	ld.global.f32 	%f77, [%rd9];
	ld.global.f32 	%f78, [%rd37];
	fma.rn.f32 	%f104, %f77, %f78, %f104;
$L__BB13_28:
	@%p51 bra 	$L__BB13_30;
	ld.global.f32 	%f79, [%rd9+-4];
	ld.global.f32 	%f80, [%rd37+4];
	fma.rn.f32 	%f104, %f79, %f80, %f104;
$L__BB13_30:
	@%p52 bra 	$L__BB13_32;
	ld.global.f32 	%f81, [%rd9+-8];
	ld.global.f32 	%f82, [%rd37+8];
	fma.rn.f32 	%f104, %f81, %f82, %f104;
$L__BB13_32:
	@%p53 bra 	$L__BB13_34;
	ld.global.f32 	%f83, [%rd6+-96];
	ld.global.f32 	%f84, [%rd37+12];
	fma.rn.f32 	%f104, %f83, %f84, %f104;
$L__BB13_34:
	cvt.s64.s32 	%rd28, %r45;
	add.s64 	%rd29, %rd3, %rd28;
	shl.b64 	%rd30, %rd29, 2;
	add.s64 	%rd10, %rd2, %rd30;
	@%p54 bra 	$L__BB13_36;
	ld.global.f32 	%f85, [%rd10+4];
	ld.global.f32 	%f86, [%rd37+16];
	fma.rn.f32 	%f104, %f85, %f86, %f104;
$L__BB13_36:
	@%p55 bra 	$L__BB13_38;
	ld.global.f32 	%f87, [%rd10];
	ld.global.f32 	%f88, [%rd37+20];
	fma.rn.f32 	%f104, %f87, %f88, %f104;
$L__BB13_38:
	@%p56 bra 	$L__BB13_40;
	ld.global.f32 	%f89, [%rd10+-4];
	ld.global.f32 	%f90, [%rd37+24];
	fma.rn.f32 	%f104, %f89, %f90, %f104;
$L__BB13_40:
	@%p57 bra 	$L__BB13_42;
	ld.global.f32 	%f91, [%rd10+-8];
	ld.global.f32 	%f92, [%rd37+28];
	fma.rn.f32 	%f104, %f91, %f92, %f104;
$L__BB13_42:
	@%p58 bra 	$L__BB13_44;
	ld.global.f32 	%f93, [%rd6+-192];
	ld.global.f32 	%f94, [%rd37+32];
	fma.rn.f32 	%f104, %f93, %f94, %f104;
$L__BB13_44:
	cvt.s64.s32 	%rd31, %r47;
	add.s64 	%rd32, %rd3, %rd31;
	shl.b64 	%rd33, %rd32, 2;
	add.s64 	%rd11, %rd2, %rd33;
	@%p59 bra 	$L__BB13_46;
	ld.global.f32 	%f95, [%rd11+4];
	ld.global.f32 	%f96, [%rd37+36];
	fma.rn.f32 	%f104, %f95, %f96, %f104;
$L__BB13_46:
	@%p60 bra 	$L__BB13_48;
	ld.global.f32 	%f97, [%rd11];
	ld.global.f32 	%f98, [%rd37+40];
	fma.rn.f32 	%f104, %f97, %f98, %f104;
$L__BB13_48:
	@%p61 bra 	$L__BB13_50;
	ld.global.f32 	%f99, [%rd11+-4];
	ld.global.f32 	%f100, [%rd37+44];
	fma.rn.f32 	%f104, %f99, %f100, %f104;
$L__BB13_50:
	@%p62 bra 	$L__BB13_52;
	ld.global.f32 	%f101, [%rd11+-8];
	ld.global.f32 	%f102, [%rd37+48];
	fma.rn.f32 	%f104, %f101, %f102, %f104;
$L__BB13_52:
	add.s32 	%r51, %r51, 1;
	add.s64 	%rd37, %rd37, 100;
	add.s32 	%r50, %r50, 576;
	add.s32 	%r49, %r49, 576;
	add.s32 	%r48, %r48, 576;
	add.s32 	%r47, %r47, 576;
	add.s32 	%r46, %r46, 576;
	add.s32 	%r45, %r45, 576;
	setp.ne.s32 	%p63, %r51, 8;
	@%p63 bra 	$L__BB13_2;
	cvta.to.global.u64 	%rd34, %rd15;
	mul.wide.s32 	%rd35, %r1, 4;
	add.s64 	%rd36, %rd34, %rd35;
	st.global.f32 	[%rd36], %f104;
$L__BB13_54:
	ret;

}
	// .globl	_Z15sgdUpdateKernelPfPKffi
.visible .entry _Z15sgdUpdateKernelPfPKffi(
	.param .u64 .ptr .align 1 _Z15sgdUpdateKernelPfPKffi_param_0,
	.param .u64 .ptr .align 1 _Z15sgdUpdateKernelPfPKffi_param_1,
	.param .f32 _Z15sgdUpdateKernelPfPKffi_param_2,
	.param .u32 _Z15sgdUpdateKernelPfPKffi_param_3
)
{
	.reg .pred 	%p<2>;
	.reg .b32 	%r<6>;
	.reg .b32 	%f<6>;
	.reg .b64 	%rd<8>;

	ld.param.u64 	%rd1, [_Z15sgdUpdateKernelPfPKffi_param_0];
	ld.param.u64 	%rd2, [_Z15sgdUpdateKernelPfPKffi_param_1];
	ld.param.f32 	%f1, [_Z15sgdUpdateKernelPfPKffi_param_2];
	ld.param.u32 	%r2, [_Z15sgdUpdateKernelPfPKffi_param_3];
	mov.u32 	%r3, %ctaid.x;
	mov.u32 	%r4, %ntid.x;
	mov.u32 	%r5, %tid.x;
	mad.lo.s32 	%r1, %r3, %r4, %r5;
	setp.ge.s32 	%p1, %r1, %r2;
	@%p1 bra 	$L__BB14_2;
	cvta.to.global.u64 	%rd3, %rd2;
	cvta.to.global.u64 	%rd4, %rd1;
	mul.wide.s32 	%rd5, %r1, 4;
	add.s64 	%rd6, %rd3, %rd5;
	ld.global.f32 	%f2, [%rd6];
	mul.f32 	%f3, %f1, %f2;
	add.s64 	%rd7, %rd4, %rd5;
	ld.global.f32 	%f4, [%rd7];
	sub.f32 	%f5, %f4, %f3;
	st.global.f32 	[%rd7], %f5;
$L__BB14_2:
	ret;

}


// ===== COMPILED SASS (sm_100) =====

	.target	sm_100

	.elftype	@"ET_EXEC"


//--------------------- .note.nv.tkinfo           --------------------------
	.section	.note.nv.tkinfo,"",@"SHT_NOTE"
	.sectionflags	@"SHF_NOTE_NV_TKINFO"
	.tkinfo
        /*0018*/ 	.word	0x00000002
        /*0030*/ 	.string	""
        /*0030*/ 	.string	"ptxas"
        /*0030*/ 	.string	"Cuda compilation tools, release 13.0, V13.0.88"
        /*0030*/ 	.string	"Build cuda_13.0.r13.0/compiler.36424714_0"
        /*0030*/ 	.string	"-arch sm_100 -m 64 "



//--------------------- .note.nv.cuinfo           --------------------------
	.section	.note.nv.cuinfo,"",@"SHT_NOTE"
	.sectionflags	@"SHF_NOTE_NV_CUINFO"
        /*0018*/ 	.short	0x0002
        /*001a*/ 	.short	0x0064
        /*001c*/ 	.short	0x0082
	.zero		2


//--------------------- .nv.info                  --------------------------
	.section	.nv.info,"",@"SHT_CUDA_INFO"
	.align	4


	//----- nvinfo : EIATTR_REGCOUNT
	.align		4
        /*0000*/ 	.byte	0x04, 0x2f
        /*0002*/ 	.short	(.L_1 - .L_0)
	.align		4
.L_0:
        /*0004*/ 	.word	index@(_Z17convForwardKernelPKfS0_S0_Pfi)
        /*0008*/ 	.word	0x00000020


	//----- nvinfo : EIATTR_FRAME_SIZE
	.align		4
.L_1:
        /*000c*/ 	.byte	0x04, 0x11
        /*000e*/ 	.short	(.L_3 - .L_2)
	.align		4
.L_2:
        /*0010*/ 	.word	index@(_Z17convForwardKernelPKfS0_S0_Pfi)
        /*0014*/ 	.word	0x00000000


	//----- nvinfo : EIATTR_REGCOUNT
	.align		4
.L_3:
        /*0018*/ 	.byte	0x04, 0x2f
        /*001a*/ 	.short	(.L_5 - .L_4)
	.align		4
.L_4:
        /*001c*/ 	.word	index@(_Z17reluForwardKernelPfi)
        /*0020*/ 	.word	0x00000008


	//----- nvinfo : EIATTR_FRAME_SIZE
	.align		4
.L_5:
        /*0024*/ 	.byte	0x04, 0x11
        /*0026*/ 	.short	(.L_7 - .L_6)
	.align		4
.L_6:
        /*0028*/ 	.word	index@(_Z17reluForwardKernelPfi)
        /*002c*/ 	.word	0x00000000


	//----- nvinfo : EIATTR_REGCOUNT
	.align		4
.L_7:
        /*0030*/ 	.byte	0x04, 0x2f
        /*0032*/ 	.short	(.L_9 - .L_8)
	.align		4
.L_8:
        /*0034*/ 	.word	index@(_Z20maxPoolForwardKernelPKfPfPii)
        /*0038*/ 	.word	0x00000010


	//----- nvinfo : EIATTR_FRAME_SIZE
	.align		4
.L_9:
        /*003c*/ 	.byte	0x04, 0x11
        /*003e*/ 	.short	(.L_11 - .L_10)
	.align		4
.L_10:
        /*0040*/ 	.word	index@(_Z20maxPoolForwardKernelPKfPfPii)
        /*0044*/ 	.word	0x00000000


	//----- nvinfo : EIATTR_REGCOUNT
	.align		4
.L_11:
        /*0048*/ 	.byte	0x04, 0x2f
        /*004a*/ 	.short	(.L_13 - .L_12)
	.align		4
.L_12:
        /*004c*/ 	.word	index@(_Z17flattenPoolKernelPKfPfi)
        /*0050*/ 	.word	0x0000000a


	//----- nvinfo : EIATTR_FRAME_SIZE
	.align		4
.L_13:
        /*0054*/ 	.byte	0x04, 0x11
        /*0056*/ 	.short	(.L_15 - .L_14)
	.align		4
.L_14:
        /*0058*/ 	.word	index@(_Z17flattenPoolKernelPKfPfi)
        /*005c*/ 	.word	0x00000000


	//----- nvinfo : EIATTR_REGCOUNT
	.align		4
.L_15:
        /*0060*/ 	.byte	0x04, 0x2f
        /*0062*/ 	.short	(.L_17 - .L_16)
	.align		4
.L_16:
        /*0064*/ 	.word	index@(_Z15fcForwardKernelPKfS0_S0_Pfi)
        /*0068*/ 	.word	0x00000020


	//----- nvinfo : EIATTR_FRAME_SIZE
	.align		4
.L_17:
        /*006c*/ 	.byte	0x04, 0x11
        /*006e*/ 	.short	(.L_19 - .L_18)
	.align		4
.L_18:
        /*0070*/ 	.word	index@(_Z15fcForwardKernelPKfS0_S0_Pfi)
        /*0074*/ 	.word	0x00000000


	//----- nvinfo : EIATTR_REGCOUNT
	.align		4
.L_19:
        /*0078*/ 	.byte	0x04, 0x2f
        /*007a*/ 	.short	(.L_21 - .L_20)
	.align		4
.L_20:
        /*007c*/ 	.word	index@(_Z32softmaxCrossEntropyForwardKernelPKfPKiPfS3_i)
        /*0080*/ 	.word	0x00000020


	//----- nvinfo : EIATTR_FRAME_SIZE
	.align		4
.L_21:
        /*0084*/ 	.byte	0x04, 0x11
        /*0086*/ 	.short	(.L_23 - .L_22)
	.align		4
.L_22:
        /*0088*/ 	.word	index@($__internal_0_$__cuda_sm3x_div_rn_noftz_f32_slowpath)
        /*008c*/ 	.word	0x00000000


	//----- nvinfo : EIATTR_FRAME_SIZE
	.align		4
.L_23:
        /*0090*/ 	.byte	0x04, 0x11
        /*0092*/ 	.short	(.L_25 - .L_24)
	.align		4
.L_24:
        /*0094*/ 	.word	index@(_Z32softmaxCrossEntropyForwardKernelPKfPKiPfS3_i)
        /*0098*/ 	.word	0x00000000


	//----- nvinfo : EIATTR_REGCOUNT
	.align		4
.L_25:
        /*009c*/ 	.byte	0x04, 0x2f
        /*009e*/ 	.short	(.L_27 - .L_26)
	.align		4
.L_26:
        /*00a0*/ 	.word	index@(_Z33softmaxCrossEntropyBackwardKernelPfPKfPKii)
        /*00a4*/ 	.word	0x0000000e


	//----- nvinfo : EIATTR_FRAME_SIZE
	.align		4
.L_27:
        /*00a8*/ 	.byte	0x04, 0x11
        /*00aa*/ 	.short	(.L_29 - .L_28)
	.align		4
.L_28:
        /*00ac*/ 	.word	index@(_Z33softmaxCrossEntropyBackwardKernelPfPKfPKii)
        /*00b0*/ 	.word	0x00000000


	//----- nvinfo : EIATTR_REGCOUNT
	.align		4
.L_29:
        /*00b4*/ 	.byte	0x04, 0x2f
        /*00b6*/ 	.short	(.L_31 - .L_30)
	.align		4
.L_30:
        /*00b8*/ 	.word	index@(_Z25fcBackwardGradParamKernelPKfS0_PfS1_i)
        /*00bc*/ 	.word	0x00000020


	//----- nvinfo : EIATTR_FRAME_SIZE
	.align		4
.L_31:
        /*00c0*/ 	.byte	0x04, 0x11
        /*00c2*/ 	.short	(.L_33 - .L_32)
	.align		4
.L_32:
        /*00c4*/ 	.word	index@(_Z25fcBackwardGradParamKernelPKfS0_PfS1_i)
        /*00c8*/ 	.word	0x00000000


	//----- nvinfo : EIATTR_REGCOUNT
	.align		4
.L_33:
        /*00cc*/ 	.byte	0x04, 0x2f
        /*00ce*/ 	.short	(.L_35 - .L_34)
	.align		4
.L_34:
        /*00d0*/ 	.word	index@(_Z22fcBackwardGradInKernelPKfS0_Pfi)
        /*00d4*/ 	.word	0x0000001e


	//----- nvinfo : EIATTR_FRAME_SIZE
	.align		4
.L_35:
        /*00d8*/ 	.byte	0x04, 0x11
        /*00da*/ 	.short	(.L_37 - .L_36)
	.align		4
.L_36:
        /*00dc*/ 	.word	index@(_Z22fcBackwardGradInKernelPKfS0_Pfi)
        /*00e0*/ 	.word	0x00000000


	//----- nvinfo : EIATTR_REGCOUNT
	.align		4
.L_37:
        /*00e4*/ 	.byte	0x04, 0x2f
        /*00e6*/ 	.short	(.L_39 - .L_38)
	.align		4
.L_38:
        /*00e8*/ 	.word	index@(_Z19unflattenPoolKernelPKfPfi)
        /*00ec*/ 	.word	0x0000000a


	//----- nvinfo : EIATTR_FRAME_SIZE
	.align		4
.L_39:
        /*00f0*/ 	.byte	0x04, 0x11
        /*00f2*/ 	.short	(.L_41 - .L_40)
	.align		4
.L_40:
        /*00f4*/ 	.word	index@(_Z19unflattenPoolKernelPKfPfi)
        /*00f8*/ 	.word	0x00000000


	//----- nvinfo : EIATTR_REGCOUNT
	.align		4
.L_41:
        /*00fc*/ 	.byte	0x04, 0x2f
        /*00fe*/ 	.short	(.L_43 - .L_42)
	.align		4
.L_42:
        /*0100*/ 	.word	index@(_Z21maxPoolBackwardKernelPKfPfPKii)
        /*0104*/ 	.word	0x0000000a


	//----- nvinfo : EIATTR_FRAME_SIZE
	.align		4
.L_43:
        /*0108*/ 	.byte	0x04, 0x11
        /*010a*/ 	.short	(.L_45 - .L_44)
	.align		4
.L_44:
        /*010c*/ 	.word	index@(_Z21maxPoolBackwardKernelPKfPfPKii)
        /*0110*/ 	.word	0x00000000


	//----- nvinfo : EIATTR_REGCOUNT
	.align		4
.L_45:
        /*0114*/ 	.byte	0x04, 0x2f
        /*0116*/ 	.short	(.L_47 - .L_46)
	.align		4
.L_46:
        /*0118*/ 	.word	index@(_Z18reluBackwardKernelPKfS0_Pfi)
        /*011c*/ 	.word	0x0000000c


	//----- nvinfo : EIATTR_FRAME_SIZE
	.align		4
.L_47:
        /*0120*/ 	.byte	0x04, 0x11
        /*0122*/ 	.short	(.L_49 - .L_48)
	.align		4
.L_48:
        /*0124*/ 	.word	index@(_Z18reluBackwardKernelPKfS0_Pfi)
        /*0128*/ 	.word	0x00000000


	//----- nvinfo : EIATTR_REGCOUNT
	.align		4
.L_49:
        /*012c*/ 	.byte	0x04, 0x2f
        /*012e*/ 	.short	(.L_51 - .L_50)
	.align		4
.L_50:
        /*0130*/ 	.word	index@(_Z24convBackwardWeightKernelPKfS0_PfS1_i)
        /*0134*/ 	.word	0x00000020


	//----- nvinfo : EIATTR_FRAME_SIZE
	.align		4
.L_51:
        /*0138*/ 	.byte	0x04, 0x11
        /*013a*/ 	.short	(.L_53 - .L_52)
	.align		4
.L_52:
        /*013c*/ 	.word	index@(_Z24convBackwardWeightKernelPKfS0_PfS1_i)
        /*0140*/ 	.word	0x00000000


	//----- nvinfo : EIATTR_REGCOUNT
	.align		4
.L_53:
        /*0144*/ 	.byte	0x04, 0x2f
        /*0146*/ 	.short	(.L_55 - .L_54)
	.align		4
.L_54:
        /*0148*/ 	.word	index@(_Z23convBackwardInputKernelPKfS0_Pfi)
        /*014c*/ 	.word	0x00000039


	//----- nvinfo : EIATTR_FRAME_SIZE
	.align		4
.L_55:
        /*0150*/ 	.byte	0x04, 0x11
        /*0152*/ 	.short	(.L_57 - .L_56)
	.align		4
.L_56:
        /*0154*/ 	.word	index@(_Z23convBackwardInputKernelPKfS0_Pfi)
        /*0158*/ 	.word	0x00000000


	//----- nvinfo : EIATTR_REGCOUNT
	.align		4
.L_57:
        /*015c*/ 	.byte	0x04, 0x2f
        /*015e*/ 	.short	(.L_59 - .L_58)
	.align		4
.L_58:
        /*0160*/ 	.word	index@(_Z15sgdUpdateKernelPfPKffi)
        /*0164*/ 	.word	0x0000000a


	//----- nvinfo : EIATTR_FRAME_SIZE
	.align		4
.L_59:
        /*0168*/ 	.byte	0x04, 0x11
        /*016a*/ 	.short	(.L_61 - .L_60)
	.align		4
.L_60:
        /*016c*/ 	.word	index@(_Z15sgdUpdateKernelPfPKffi)
        /*0170*/ 	.word	0x00000000


	//----- nvinfo : EIATTR_MIN_STACK_SIZE
	.align		4
.L_61:
        /*0174*/ 	.byte	0x04, 0x12
        /*0176*/ 	.short	(.L_63 - .L_62)
	.align		4
.L_62:
        /*0178*/ 	.word	index@(_Z15sgdUpdateKernelPfPKffi)
        /*017c*/ 	.word	0x00000000


	//----- nvinfo : EIATTR_MIN_STACK_SIZE
	.align		4
.L_63:
        /*0180*/ 	.byte	0x04, 0x12
        /*0182*/ 	.short	(.L_65 - .L_64)
	.align		4
.L_64:
        /*0184*/ 	.word	index@(_Z23convBackwardInputKernelPKfS0_Pfi)
        /*0188*/ 	.word	0x00000000


	//----- nvinfo : EIATTR_MIN_STACK_SIZE
	.align		4
.L_65:
        /*018c*/ 	.byte	0x04, 0x12
        /*018e*/ 	.short	(.L_67 - .L_66)
	.align		4
.L_66:
        /*0190*/ 	.word	index@(_Z24convBackwardWeightKernelPKfS0_PfS1_i)
        /*0194*/ 	.word	0x00000000


	//----- nvinfo : EIATTR_MIN_STACK_SIZE
	.align		4
.L_67:
        /*0198*/ 	.byte	0x04, 0x12
        /*019a*/ 	.short	(.L_69 - .L_68)
	.align		4
.L_68:
        /*019c*/ 	.word	index@(_Z18reluBackwardKernelPKfS0_Pfi)
        /*01a0*/ 	.word	0x00000000


	//----- nvinfo : EIATTR_MIN_STACK_SIZE
	.align		4
.L_69:
        /*01a4*/ 	.byte	0x04, 0x12
        /*01a6*/ 	.short	(.L_71 - .L_70)
	.align		4
.L_70:
        /*01a8*/ 	.word	index@(_Z21maxPoolBackwardKernelPKfPfPKii)
        /*01ac*/ 	.word	0x00000000


	//----- nvinfo : EIATTR_MIN_STACK_SIZE
	.align		4
.L_71:
        /*01b0*/ 	.byte	0x04, 0x12
        /*01b2*/ 	.short	(.L_73 - .L_72)
	.align		4
.L_72:
        /*01b4*/ 	.word	index@(_Z19unflattenPoolKernelPKfPfi)
        /*01b8*/ 	.word	0x00000000


	//----- nvinfo : EIATTR_MIN_STACK_SIZE
	.align		4
.L_73:
        /*01bc*/ 	.byte	0x04, 0x12
        /*01be*/ 	.short	(.L_75 - .L_74)
	.align		4
.L_74:
        /*01c0*/ 	.word	index@(_Z22fcBackwardGradInKernelPKfS0_Pfi)
        /*01c4*/ 	.word	0x00000000


	//----- nvinfo : EIATTR_MIN_STACK_SIZE
	.align		4
.L_75:
        /*01c8*/ 	.byte	0x04, 0x12
        /*01ca*/ 	.short	(.L_77 - .L_76)
	.align		4
.L_76:
        /*01cc*/ 	.word	index@(_Z25fcBackwardGradParamKernelPKfS0_PfS1_i)
        /*01d0*/ 	.word	0x00000000


	//----- nvinfo : EIATTR_MIN_STACK_SIZE
	.align		4
.L_77:
        /*01d4*/ 	.byte	0x04, 0x12
        /*01d6*/ 	.short	(.L_79 - .L_78)
	.align		4
.L_78:
        /*01d8*/ 	.word	index@(_Z33softmaxCrossEntropyBackwardKernelPfPKfPKii)
        /*01dc*/ 	.word	0x00000000


	//----- nvinfo : EIATTR_MIN_STACK_SIZE
	.align		4
.L_79:
        /*01e0*/ 	.byte	0x04, 0x12
        /*01e2*/ 	.short	(.L_81 - .L_80)
	.align		4
.L_80:
        /*01e4*/ 	.word	index@(_Z32softmaxCrossEntropyForwardKernelPKfPKiPfS3_i)
        /*01e8*/ 	.word	0x00000000


	//----- nvinfo : EIATTR_MIN_STACK_SIZE
	.align		4
.L_81:
        /*01ec*/ 	.byte	0x04, 0x12
        /*01ee*/ 	.short	(.L_83 - .L_82)
	.align		4
.L_82:
        /*01f0*/ 	.word	index@(_Z15fcForwardKernelPKfS0_S0_Pfi)
        /*01f4*/ 	.word	0x00000000


	//----- nvinfo : EIATTR_MIN_STACK_SIZE
	.align		4
.L_83:
        /*01f8*/ 	.byte	0x04, 0x12
        /*01fa*/ 	.short	(.L_85 - .L_84)
	.align		4
.L_84:
        /*01fc*/ 	.word	index@(_Z17flattenPoolKernelPKfPfi)
        /*0200*/ 	.word	0x00000000


	//----- nvinfo : EIATTR_MIN_STACK_SIZE
	.align		4
.L_85:
        /*0204*/ 	.byte	0x04, 0x12
        /*0206*/ 	.short	(.L_87 - .L_86)
	.align		4
.L_86:
        /*0208*/ 	.word	index@(_Z20maxPoolForwardKernelPKfPfPii)
        /*020c*/ 	.word	0x00000000


	//----- nvinfo : EIATTR_MIN_STACK_SIZE
	.align		4
.L_87:
        /*0210*/ 	.byte	0x04, 0x12
        /*0212*/ 	.short	(.L_89 - .L_88)
	.align		4
.L_88:
        /*0214*/ 	.word	index@(_Z17reluForwardKernelPfi)
        /*0218*/ 	.word	0x00000000


	//----- nvinfo : EIATTR_MIN_STACK_SIZE
	.align		4
.L_89:
        /*021c*/ 	.byte	0x04, 0x12
        /*021e*/ 	.short	(.L_91 - .L_90)
	.align		4
.L_90:
        /*0220*/ 	.word	index@(_Z17convForwardKernelPKfS0_S0_Pfi)
        /*0224*/ 	.word	0x00000000
.L_91:


//--------------------- .nv.compat                --------------------------
	.section	.nv.compat,"",@"SHT_CUDA_COMPAT_INFO"
	.align	4
        /*0000*/ 	.byte	0x02, 0x09, 0x00, 0x00, 0x02, 0x02, 0x01, 0x00, 0x02, 0x05, 0x05, 0x00, 0x03, 0x07, 0x01, 0x01
        /*0010*/ 	.byte	0x02, 0x03, 0x00, 0x00, 0x02, 0x06, 0x01, 0x00, 0x04, 0x0b, 0x08, 0x00, 0x01, 0x00, 0x00, 0x00
        /*0020*/ 	.byte	0x00, 0x00, 0x00, 0x00


//--------------------- .nv.info._Z15sgdUpdateKernelPfPKffi --------------------------
	.section	.nv.info._Z15sgdUpdateKernelPfPKffi,"",@"SHT_CUDA_INFO"
	.sectionflags	@""
	.align	4


	//----- nvinfo : EIATTR_CUDA_API_VERSION
	.align		4
        /*0000*/ 	.byte	0x04, 0x37
        /*0002*/ 	.short	(.L_93 - .L_92)
.L_92:
        /*0004*/ 	.word	0x00000082


	//----- nvinfo : EIATTR_KPARAM_INFO
	.align		4
.L_93:
        /*0008*/ 	.byte	0x04, 0x17
        /*000a*/ 	.short	(.L_95 - .L_94)
.L_94:
        /*000c*/ 	.word	0x00000000
        /*0010*/ 	.short	0x0003
        /*0012*/ 	.short	0x0014
        /*0014*/ 	.byte	0x00, 0xf0, 0x11, 0x00


	//----- nvinfo : EIATTR_KPARAM_INFO
	.align		4
.L_95:
        /*0018*/ 	.byte	0x04, 0x17
        /*001a*/ 	.short	(.L_97 - .L_96)
.L_96:
        /*001c*/ 	.word	0x00000000
        /*0020*/ 	.short	0x0002
        /*0022*/ 	.short	0x0010
        /*0024*/ 	.byte	0x00, 0xf0, 0x11, 0x00


	//----- nvinfo : EIATTR_KPARAM_INFO
	.align		4
.L_97:
        /*0028*/ 	.byte	0x04, 0x17
        /*002a*/ 	.short	(.L_99 - .L_98)
.L_98:
        /*002c*/ 	.word	0x00000000
        /*0030*/ 	.short	0x0001
        /*0032*/ 	.short	0x0008
        /*0034*/ 	.byte	0x00, 0xf5, 0x21, 0x00


	//----- nvinfo : EIATTR_KPARAM_INFO
	.align		4
.L_99:
        /*0038*/ 	.byte	0x04, 0x17
        /*003a*/ 	.short	(.L_101 - .L_100)
.L_100:
        /*003c*/ 	.word	0x00000000
        /*0040*/ 	.short	0x0000
        /*0042*/ 	.short	0x0000
        /*0044*/ 	.byte	0x00, 0xf5, 0x21, 0x00


	//----- nvinfo : EIATTR_SPARSE_MMA_MASK
	.align		4
.L_101:
        /*0048*/ 	.byte	0x03, 0x50
        /*004a*/ 	.short	0x0000


	//----- nvinfo : EIATTR_MAXREG_COUNT
	.align		4
        /*004c*/ 	.byte	0x03, 0x1b
        /*004e*/ 	.short	0x00ff


	//----- nvinfo : EIATTR_MERCURY_ISA_VERSION
	.align		4
        /*0050*/ 	.byte	0x03, 0x5f
        /*0052*/ 	.short	0x0101


	//----- nvinfo : EIATTR_VRC_CTA_INIT_COUNT
	.align		4
        /*0054*/ 	.byte	0x02, 0x4a
	.zero		1
	.zero		1


	//----- nvinfo : EIATTR_EXIT_INSTR_OFFSETS
	.align		4
        /*0058*/ 	.byte	0x04, 0x1c
        /*005a*/ 	.short	(.L_103 - .L_102)


	//   ....[0]....
.L_102:
        /*005c*/ 	.word	0x00000070


	//   ....[1]....
        /*0060*/ 	.word	0x00000120


	//----- nvinfo : EIATTR_CBANK_PARAM_SIZE
	.align		4
.L_103:
        /*0064*/ 	.byte	0x03, 0x19
        /*0066*/ 	.short	0x0018


	//----- nvinfo : EIATTR_PARAM_CBANK
	.align		4
        /*0068*/ 	.byte	0x04, 0x0a
        /*006a*/ 	.short	(.L_105 - .L_104)
	.align		4
.L_104:
        /*006c*/ 	.word	index@(.nv.constant0._Z15sgdUpdateKernelPfPKffi)
        /*0070*/ 	.short	0x0380
        /*0072*/ 	.short	0x0018


	//----- nvinfo : EIATTR_SW_WAR
	.align		4
.L_105:
        /*0074*/ 	.byte	0x04, 0x36
        /*0076*/ 	.short	(.L_107 - .L_106)
.L_106:
        /*0078*/ 	.word	0x00000008
.L_107:


//--------------------- .nv.info._Z23convBackwardInputKernelPKfS0_Pfi --------------------------
	.section	.nv.info._Z23convBackwardInputKernelPKfS0_Pfi,"",@"SHT_CUDA_INFO"
	.sectionflags	@""
	.align	4


	//----- nvinfo : EIATTR_CUDA_API_VERSION
	.align		4
        /*0000*/ 	.byte	0x04, 0x37
        /*0002*/ 	.short	(.L_109 - .L_108)
.L_108:
        /*0004*/ 	.word	0x00000082


	//----- nvinfo : EIATTR_KPARAM_INFO
	.align		4
.L_109:
        /*0008*/ 	.byte	0x04, 0x17
        /*000a*/ 	.short	(.L_111 - .L_110)
.L_110:
        /*000c*/ 	.word	0x00000000
        /*0010*/ 	.short	0x0003
        /*0012*/ 	.short	0x0018
        /*0014*/ 	.byte	0x00, 0xf0, 0x11, 0x00


	//----- nvinfo : EIATTR_KPARAM_INFO
	.align		4
.L_111:
        /*0018*/ 	.byte	0x04, 0x17
        /*001a*/ 	.short	(.L_113 - .L_112)
.L_112:
        /*001c*/ 	.word	0x00000000
        /*0020*/ 	.short	0x0002
        /*0022*/ 	.short	0x0010
        /*0024*/ 	.byte	0x00, 0xf5, 0x21, 0x00


	//----- nvinfo : EIATTR_KPARAM_INFO
	.align		4
.L_113:
        /*0028*/ 	.byte	0x04, 0x17
        /*002a*/ 	.short	(.L_115 - .L_114)
.L_114:
        /*002c*/ 	.word	0x00000000
        /*0030*/ 	.short	0x0001
        /*0032*/ 	.short	0x0008
        /*0034*/ 	.byte	0x00, 0xf5, 0x21, 0x00


	//----- nvinfo : EIATTR_KPARAM_INFO
	.align		4
.L_115:
        /*0038*/ 	.byte	0x04, 0x17
        /*003a*/ 	.short	(.L_117 - .L_116)
.L_116:
        /*003c*/ 	.word	0x00000000
        /*0040*/ 	.short	0x0000
        /*0042*/ 	.short	0x0000
        /*0044*/ 	.byte	0x00, 0xf5, 0x21, 0x00


	//----- nvinfo : EIATTR_SPARSE_MMA_MASK
	.align		4
.L_117:
        /*0048*/ 	.byte	0x03, 0x50
        /*004a*/ 	.short	0x0000


	//----- nvinfo : EIATTR_MAXREG_COUNT
	.align		4
        /*004c*/ 	.byte	0x03, 0x1b
        /*004e*/ 	.short	0x00ff


	//----- nvinfo : EIATTR_MERCURY_ISA_VERSION
	.align		4
        /*0050*/ 	.byte	0x03, 0x5f
        /*0052*/ 	.short	0x0101


	//----- nvinfo : EIATTR_VRC_CTA_INIT_COUNT
	.align		4
        /*0054*/ 	.byte	0x02, 0x4a
	.zero		1
	.zero		1


	//----- nvinfo : EIATTR_EXIT_INSTR_OFFSETS
	.align		4
        /*0058*/ 	.byte	0x04, 0x1c
        /*005a*/ 	.short	(.L_119 - .L_118)


	//   ....[0]....
.L_118:
        /*005c*/ 	.word	0x00000080


	//   ....[1]....
        /*0060*/ 	.word	0x00000fb0


	//----- nvinfo : EIATTR_CBANK_PARAM_SIZE
	.align		4
.L_119:
        /*0064*/ 	.byte	0x03, 0x19
        /*0066*/ 	.short	0x001c


	//----- nvinfo : EIATTR_PARAM_CBANK
	.align		4
        /*0068*/ 	.byte	0x04, 0x0a
        /*006a*/ 	.short	(.L_121 - .L_120)
	.align		4
.L_120:
        /*006c*/ 	.word	index@(.nv.constant0._Z23convBackwardInputKernelPKfS0_Pfi)
        /*0070*/ 	.short	0x0380
        /*0072*/ 	.short	0x001c


	//----- nvinfo : EIATTR_SW_WAR
	.align		4
.L_121:
        /*0074*/ 	.byte	0x04, 0x36
        /*0076*/ 	.short	(.L_123 - .L_122)
.L_122:
        /*0078*/ 	.word	0x00000008
.L_123:


//--------------------- .nv.info._Z24convBackwardWeightKernelPKfS0_PfS1_i --------------------------
	.section	.nv.info._Z24convBackwardWeightKernelPKfS0_PfS1_i,"",@"SHT_CUDA_INFO"
	.sectionflags	@""
	.align	4


	//----- nvinfo : EIATTR_CUDA_API_VERSION
	.align		4
        /*0000*/ 	.byte	0x04, 0x37
        /*0002*/ 	.short	(.L_125 - .L_124)
.L_124:
        /*0004*/ 	.word	0x00000082


	//----- nvinfo : EIATTR_KPARAM_INFO
	.align		4
.L_125:
        /*0008*/ 	.byte	0x04, 0x17
        /*000a*/ 	.short	(.L_127 - .L_126)
.L_126:
        /*000c*/ 	.word	0x00000000
        /*0010*/ 	.short	0x0004
        /*0012*/ 	.short	0x0020
        /*0014*/ 	.byte	0x00, 0xf0, 0x11, 0x00


	//----- nvinfo : EIATTR_KPARAM_INFO
	.align		4
.L_127:
        /*0018*/ 	.byte	0x04, 0x17
        /*001a*/ 	.short	(.L_129 - .L_128)
.L_128:
        /*001c*/ 	.word	0x00000000
        /*0020*/ 	.short	0x0003
        /*0022*/ 	.short	0x0018
        /*0024*/ 	.byte	0x00, 0xf5, 0x21, 0x00


	//----- nvinfo : EIATTR_KPARAM_INFO
	.align		4
.L_129:
        /*0028*/ 	.byte	0x04, 0x17
        /*002a*/ 	.short	(.L_131 - .L_130)
.L_130:
        /*002c*/ 	.word	0x00000000
        /*0030*/ 	.short	0x0002
        /*0032*/ 	.short	0x0010
        /*0034*/ 	.byte	0x00, 0xf5, 0x21, 0x00


	//----- nvinfo : EIATTR_KPARAM_INFO
	.align		4
.L_131:
        /*0038*/ 	.byte	0x04, 0x17
        /*003a*/ 	.short	(.L_133 - .L_132)
.L_132:
        /*003c*/ 	.word	0x00000000
        /*0040*/ 	.short	0x0001
        /*0042*/ 	.short	0x0008
        /*0044*/ 	.byte	0x00, 0xf5, 0x21, 0x00


	//----- nvinfo : EIATTR_KPARAM_INFO
	.align		4
.L_133:
        /*0048*/ 	.byte	0x04, 0x17
        /*004a*/ 	.short	(.L_135 - .L_134)
.L_134:
        /*004c*/ 	.word	0x00000000
        /*0050*/ 	.short	0x0000
        /*0052*/ 	.short	0x0000
        /*0054*/ 	.byte	0x00, 0xf5, 0x21, 0x00


	//----- nvinfo : EIATTR_SPARSE_MMA_MASK
	.align		4
.L_135:
        /*0058*/ 	.byte	0x03, 0x50
        /*005a*/ 	.short	0x0000


	//----- nvinfo : EIATTR_MAXREG_COUNT
	.align		4
        /*005c*/ 	.byte	0x03, 0x1b
        /*005e*/ 	.short	0x00ff


	//----- nvinfo : EIATTR_MERCURY_ISA_VERSION
	.align		4
        /*0060*/ 	.byte	0x03, 0x5f
        /*0062*/ 	.short	0x0101


	//----- nvinfo : EIATTR_VRC_CTA_INIT_COUNT
	.align		4
        /*0064*/ 	.byte	0x02, 0x4a
	.zero		1
	.zero		1


	//----- nvinfo : EIATTR_EXIT_INSTR_OFFSETS
	.align		4
        /*0068*/ 	.byte	0x04, 0x1c
        /*006a*/ 	.short	(.L_137 - .L_136)


	//   ....[0]....
.L_136:
        /*006c*/ 	.word	0x00000060


	//   ....[1]....
        /*0070*/ 	.word	0x00000860


	//   ....[2]....
        /*0074*/ 	.word	0x00000cf0


	//----- nvinfo : EIATTR_CRS_STACK_SIZE
	.align		4
.L_137:
        /*0078*/ 	.byte	0x04, 0x1e
        /*007a*/ 	.short	(.L_139 - .L_138)
.L_138:
        /*007c*/ 	.word	0x00000000


	//----- nvinfo : EIATTR_CBANK_PARAM_SIZE
	.align		4
.L_139:
        /*0080*/ 	.byte	0x03, 0x19
        /*0082*/ 	.short	0x0024


	//----- nvinfo : EIATTR_PARAM_CBANK
	.align		4
        /*0084*/ 	.byte	0x04, 0x0a
        /*0086*/ 	.short	(.L_141 - .L_140)
	.align		4
.L_140:
        /*0088*/ 	.word	index@(.nv.constant0._Z24convBackwardWeightKernelPKfS0_PfS1_i)
        /*008c*/ 	.short	0x0380
        /*008e*/ 	.short	0x0024


	//----- nvinfo : EIATTR_SW_WAR
	.align		4
.L_141:
        /*0090*/ 	.byte	0x04, 0x36
        /*0092*/ 	.short	(.L_143 - .L_142)
.L_142:
        /*0094*/ 	.word	0x00000008
.L_143:


//--------------------- .nv.info._Z18reluBackwardKernelPKfS0_Pfi --------------------------
	.section	.nv.info._Z18reluBackwardKernelPKfS0_Pfi,"",@"SHT_CUDA_INFO"
	.sectionflags	@""
	.align	4


	//----- nvinfo : EIATTR_CUDA_API_VERSION
	.align		4
        /*0000*/ 	.byte	0x04, 0x37
        /*0002*/ 	.short	(.L_145 - .L_144)
.L_144:
        /*0004*/ 	.word	0x00000082


	//----- nvinfo : EIATTR_KPARAM_INFO
	.align		4
.L_145:
        /*0008*/ 	.byte	0x04, 0x17
        /*000a*/ 	.short	(.L_147 - .L_146)
.L_146:
        /*000c*/ 	.word	0x00000000
        /*0010*/ 	.short	0x0003
        /*0012*/ 	.short	0x0018
        /*0014*/ 	.byte	0x00, 0xf0, 0x11, 0x00


	//----- nvinfo : EIATTR_KPARAM_INFO
	.align		4
.L_147:
        /*0018*/ 	.byte	0x04, 0x17
        /*001a*/ 	.short	(.L_149 - .L_148)
.L_148:
        /*001c*/ 	.word	0x00000000
        /*0020*/ 	.short	0x0002
        /*0022*/ 	.short	0x0010
        /*0024*/ 	.byte	0x00, 0xf5, 0x21, 0x00


	//----- nvinfo : EIATTR_KPARAM_INFO
	.align		4
.L_149:
        /*0028*/ 	.byte	0x04, 0x17
        /*002a*/ 	.short	(.L_151 - .L_150)
.L_150:
        /*002c*/ 	.word	0x00000000
        /*0030*/ 	.short	0x0001
        /*0032*/ 	.short	0x0008
        /*0034*/ 	.byte	0x00, 0xf5, 0x21, 0x00


	//----- nvinfo : EIATTR_KPARAM_INFO
	.align		4
.L_151:
        /*0038*/ 	.byte	0x04, 0x17
        /*003a*/ 	.short	(.L_153 - .L_152)
.L_152:
        /*003c*/ 	.word	0x00000000
        /*0040*/ 	.short	0x0000
        /*0042*/ 	.short	0x0000
        /*0044*/ 	.byte	0x00, 0xf5, 0x21, 0x00


	//----- nvinfo : EIATTR_SPARSE_MMA_MASK
	.align		4
.L_153:
        /*0048*/ 	.byte	0x03, 0x50
        /*004a*/ 	.short	0x0000


	//----- nvinfo : EIATTR_MAXREG_COUNT
	.align		4
        /*004c*/ 	.byte	0x03, 0x1b
        /*004e*/ 	.short	0x00ff


	//----- nvinfo : EIATTR_MERCURY_ISA_VERSION
	.align		4
        /*0050*/ 	.byte	0x03, 0x5f
        /*0052*/ 	.short	0x0101


	//----- nvinfo : EIATTR_VRC_CTA_INIT_COUNT
	.align		4
        /*0054*/ 	.byte	0x02, 0x4a
	.zero		1
	.zero		1


	//----- nvinfo : EIATTR_EXIT_INSTR_OFFSETS
	.align		4
        /*0058*/ 	.byte	0x04, 0x1c
        /*005a*/ 	.short	(.L_155 - .L_154)


	//   ....[0]....
.L_154:
        /*005c*/ 	.word	0x00000070


	//   ....[1]....
        /*0060*/ 	.word	0x00000170


	//----- nvinfo : EIATTR_CRS_STACK_SIZE
	.align		4
.L_155:
        /*0064*/ 	.byte	0x04, 0x1e
        /*0066*/ 	.short	(.L_157 - .L_156)
.L_156:
        /*0068*/ 	.word	0x00000000


	//----- nvinfo : EIATTR_CBANK_PARAM_SIZE
	.align		4
.L_157:
        /*006c*/ 	.byte	0x03, 0x19
        /*006e*/ 	.short	0x001c


	//----- nvinfo : EIATTR_PARAM_CBANK
	.align		4
        /*0070*/ 	.byte	0x04, 0x0a
        /*0072*/ 	.short	(.L_159 - .L_158)
	.align		4
.L_158:
        /*0074*/ 	.word	index@(.nv.constant0._Z18reluBackwardKernelPKfS0_Pfi)
        /*0078*/ 	.short	0x0380
        /*007a*/ 	.short	0x001c


	//----- nvinfo : EIATTR_SW_WAR
	.align		4
.L_159:
        /*007c*/ 	.byte	0x04, 0x36
        /*007e*/ 	.short	(.L_161 - .L_160)
.L_160:
        /*0080*/ 	.word	0x00000008
.L_161:


//--------------------- .nv.info._Z21maxPoolBackwardKernelPKfPfPKii --------------------------
	.section	.nv.info._Z21maxPoolBackwardKernelPKfPfPKii,"",@"SHT_CUDA_INFO"
	.sectionflags	@""
	.align	4


	//----- nvinfo : EIATTR_CUDA_API_VERSION
	.align		4
        /*0000*/ 	.byte	0x04, 0x37
        /*0002*/ 	.short	(.L_163 - .L_162)
.L_162:
        /*0004*/ 	.word	0x00000082


	//----- nvinfo : EIATTR_KPARAM_INFO
	.align		4
.L_163:
        /*0008*/ 	.byte	0x04, 0x17
        /*000a*/ 	.short	(.L_165 - .L_164)
.L_164:
        /*000c*/ 	.word	0x00000000
        /*0010*/ 	.short	0x0003
        /*0012*/ 	.short	0x0018
        /*0014*/ 	.byte	0x00, 0xf0, 0x11, 0x00


	//----- nvinfo : EIATTR_KPARAM_INFO
	.align		4
.L_165:
        /*0018*/ 	.byte	0x04, 0x17
        /*001a*/ 	.short	(.L_167 - .L_166)
.L_166:
        /*001c*/ 	.word	0x00000000
        /*0020*/ 	.short	0x0002
        /*0022*/ 	.short	0x0010
        /*0024*/ 	.byte	0x00, 0xf5, 0x21, 0x00


	//----- nvinfo : EIATTR_KPARAM_INFO
	.align		4
.L_167:
        /*0028*/ 	.byte	0x04, 0x17
        /*002a*/ 	.short	(.L_169 - .L_168)
.L_168:
        /*002c*/ 	.word	0x00000000
        /*0030*/ 	.short	0x0001
        /*0032*/ 	.short	0x0008
        /*0034*/ 	.byte	0x00, 0xf5, 0x21, 0x00


	//----- nvinfo : EIATTR_KPARAM_INFO
	.align		4
.L_169:
        /*0038*/ 	.byte	0x04, 0x17
        /*003a*/ 	.short	(.L_171 - .L_170)
.L_170:
        /*003c*/ 	.word	0x00000000
        /*0040*/ 	.short	0x0000
        /*0042*/ 	.short	0x0000
        /*0044*/ 	.byte	0x00, 0xf5, 0x21, 0x00


	//----- nvinfo : EIATTR_SPARSE_MMA_MASK
	.align		4
.L_171:
        /*0048*/ 	.byte	0x03, 0x50
        /*004a*/ 	.short	0x0000


	//----- nvinfo : EIATTR_MAXREG_COUNT
	.align		4
        /*004c*/ 	.byte	0x03, 0x1b
        /*004e*/ 	.short	0x00ff


	//----- nvinfo : EIATTR_MERCURY_ISA_VERSION
	.align		4
        /*0050*/ 	.byte	0x03, 0x5f
        /*0052*/ 	.short	0x0101


	//----- nvinfo : EIATTR_VRC_CTA_INIT_COUNT
	.align		4
        /*0054*/ 	.byte	0x02, 0x4a
	.zero		1
	.zero		1


	//----- nvinfo : EIATTR_EXIT_INSTR_OFFSETS
	.align		4
        /*0058*/ 	.byte	0x04, 0x1c
        /*005a*/ 	.short	(.L_173 - .L_172)


	//   ....[0]....
.L_172:
        /*005c*/ 	.word	0x00000080


	//   ....[1]....
        /*0060*/ 	.word	0x00000130


	//----- nvinfo : EIATTR_CBANK_PARAM_SIZE
	.align		4
.L_173:
        /*0064*/ 	.byte	0x03, 0x19
        /*0066*/ 	.short	0x001c


	//----- nvinfo : EIATTR_PARAM_CBANK
	.align		4
        /*0068*/ 	.byte	0x04, 0x0a
        /*006a*/ 	.short	(.L_175 - .L_174)
	.align		4
.L_174:
        /*006c*/ 	.word	index@(.nv.constant0._Z21maxPoolBackwardKernelPKfPfPKii)
        /*0070*/ 	.short	0x0380
        /*0072*/ 	.short	0x001c


	//----- nvinfo : EIATTR_SW_WAR
	.align		4
.L_175:
        /*0074*/ 	.byte	0x04, 0x36
        /*0076*/ 	.short	(.L_177 - .L_176)
.L_176:
        /*0078*/ 	.word	0x00000008
.L_177:


//--------------------- .nv.info._Z19unflattenPoolKernelPKfPfi --------------------------
	.section	.nv.info._Z19unflattenPoolKernelPKfPfi,"",@"SHT_CUDA_INFO"
	.sectionflags	@""
	.align	4


	//----- nvinfo : EIATTR_CUDA_API_VERSION
	.align		4
        /*0000*/ 	.byte	0x04, 0x37
        /*0002*/ 	.short	(.L_179 - .L_178)
.L_178:
        /*0004*/ 	.word	0x00000082


	//----- nvinfo : EIATTR_KPARAM_INFO
	.align		4
.L_179:
        /*0008*/ 	.byte	0x04, 0x17
        /*000a*/ 	.short	(.L_181 - .L_180)
.L_180:
        /*000c*/ 	.word	0x00000000
        /*0010*/ 	.short	0x0002
        /*0012*/ 	.short	0x0010
        /*0014*/ 	.byte	0x00, 0xf0, 0x11, 0x00


	//----- nvinfo : EIATTR_KPARAM_INFO
	.align		4
.L_181:
        /*0018*/ 	.byte	0x04, 0x17
        /*001a*/ 	.short	(.L_183 - .L_182)
.L_182:
        /*001c*/ 	.word	0x00000000
        /*0020*/ 	.short	0x0001
        /*0022*/ 	.short	0x0008
        /*0024*/ 	.byte	0x00, 0xf5, 0x21, 0x00


	//----- nvinfo : EIATTR_KPARAM_INFO
	.align		4
.L_183:
        /*0028*/ 	.byte	0x04, 0x17
        /*002a*/ 	.short	(.L_185 - .L_184)
.L_184:
        /*002c*/ 	.word	0x00000000
        /*0030*/ 	.short	0x0000
        /*0032*/ 	.short	0x0000
        /*0034*/ 	.byte	0x00, 0xf5, 0x21, 0x00


	//----- nvinfo : EIATTR_SPARSE_MMA_MASK
	.align		4
.L_185:
        /*0038*/ 	.byte	0x03, 0x50
        /*003a*/ 	.short	0x0000


	//----- nvinfo : EIATTR_MAXREG_COUNT
	.align		4
        /*003c*/ 	.byte	0x03, 0x1b
        /*003e*/ 	.short	0x00ff


	//----- nvinfo : EIATTR_MERCURY_ISA_VERSION
	.align		4
        /*0040*/ 	.byte	0x03, 0x5f
        /*0042*/ 	.short	0x0101


	//----- nvinfo : EIATTR_VRC_CTA_INIT_COUNT
	.align		4
        /*0044*/ 	.byte	0x02, 0x4a
	.zero		1
	.zero		1


	//----- nvinfo : EIATTR_EXIT_INSTR_OFFSETS
	.align		4
        /*0048*/ 	.byte	0x04, 0x1c
        /*004a*/ 	.short	(.L_187 - .L_186)


	//   ....[0]....
.L_186:
        /*004c*/ 	.word	0x00000080


	//   ....[1]....
        /*0050*/ 	.word	0x00000100


	//----- nvinfo : EIATTR_CBANK_PARAM_SIZE
	.align		4
.L_187:
        /*0054*/ 	.byte	0x03, 0x19
        /*0056*/ 	.short	0x0014


	//----- nvinfo : EIATTR_PARAM_CBANK
	.align		4
        /*0058*/ 	.byte	0x04, 0x0a
        /*005a*/ 	.short	(.L_189 - .L_188)
	.align		4
.L_188:
        /*005c*/ 	.word	index@(.nv.constant0._Z19unflattenPoolKernelPKfPfi)
        /*0060*/ 	.short	0x0380
        /*0062*/ 	.short	0x0014


	//----- nvinfo : EIATTR_SW_WAR
	.align		4
.L_189:
        /*0064*/ 	.byte	0x04, 0x36
        /*0066*/ 	.short	(.L_191 - .L_190)
.L_190:
        /*0068*/ 	.word	0x00000008
.L_191:


//--------------------- .nv.info._Z22fcBackwardGradInKernelPKfS0_Pfi --------------------------
	.section	.nv.info._Z22fcBackwardGradInKernelPKfS0_Pfi,"",@"SHT_CUDA_INFO"
	.sectionflags	@""
	.align	4


	//----- nvinfo : EIATTR_CUDA_API_VERSION
	.align		4
        /*0000*/ 	.byte	0x04, 0x37
        /*0002*/ 	.short	(.L_193 - .L_192)
.L_192:
        /*0004*/ 	.word	0x00000082


	//----- nvinfo : EIATTR_KPARAM_INFO
	.align		4
.L_193:
        /*0008*/ 	.byte	0x04, 0x17
        /*000a*/ 	.short	(.L_195 - .L_194)
.L_194:
        /*000c*/ 	.word	0x00000000
        /*0010*/ 	.short	0x0003
        /*0012*/ 	.short	0x0018
        /*0014*/ 	.byte	0x00, 0xf0, 0x11, 0x00


	//----- nvinfo : EIATTR_KPARAM_INFO
	.align		4
.L_195:
        /*0018*/ 	.byte	0x04, 0x17
        /*001a*/ 	.short	(.L_197 - .L_196)
.L_196:
        /*001c*/ 	.word	0x00000000
        /*0020*/ 	.short	0x0002
        /*0022*/ 	.short	0x0010
        /*0024*/ 	.byte	0x00, 0xf5, 0x21, 0x00


	//----- nvinfo : EIATTR_KPARAM_INFO
	.align		4
.L_197:
        /*0028*/ 	.byte	0x04, 0x17
        /*002a*/ 	.short	(.L_199 - .L_198)
.L_198:
        /*002c*/ 	.word	0x00000000
        /*0030*/ 	.short	0x0001
        /*0032*/ 	.short	0x0008
        /*0034*/ 	.byte	0x00, 0xf5, 0x21, 0x00


	//----- nvinfo : EIATTR_KPARAM_INFO
	.align		4
.L_199:
        /*0038*/ 	.byte	0x04, 0x17
        /*003a*/ 	.short	(.L_201 - .L_200)
.L_200:
        /*003c*/ 	.word	0x00000000
        /*0040*/ 	.short	0x0000
        /*0042*/ 	.short	0x0000
        /*0044*/ 	.byte	0x00, 0xf5, 0x21, 0x00


	//----- nvinfo : EIATTR_SPARSE_MMA_MASK
	.align		4
.L_201:
        /*0048*/ 	.byte	0x03, 0x50
        /*004a*/ 	.short	0x0000


	//----- nvinfo : EIATTR_MAXREG_COUNT
	.align		4
        /*004c*/ 	.byte	0x03, 0x1b
        /*004e*/ 	.short	0x00ff


	//----- nvinfo : EIATTR_MERCURY_ISA_VERSION
	.align		4
        /*0050*/ 	.byte	0x03, 0x5f
        /*0052*/ 	.short	0x0101


	//----- nvinfo : EIATTR_VRC_CTA_INIT_COUNT
	.align		4
        /*0054*/ 	.byte	0x02, 0x4a
	.zero		1
	.zero		1


	//----- nvinfo : EIATTR_EXIT_INSTR_OFFSETS
	.align		4
        /*0058*/ 	.byte	0x04, 0x1c
        /*005a*/ 	.short	(.L_203 - .L_202)


	//   ....[0]....
.L_202:
        /*005c*/ 	.word	0x00000080


	//   ....[1]....
        /*0060*/ 	.word	0x00000350


	//----- nvinfo : EIATTR_CBANK_PARAM_SIZE
	.align		4
.L_203:
        /*0064*/ 	.byte	0x03, 0x19
        /*0066*/ 	.short	0x001c


	//----- nvinfo : EIATTR_PARAM_CBANK
	.align		4
        /*0068*/ 	.byte	0x04, 0x0a
        /*006a*/ 	.short	(.L_205 - .L_204)
	.align		4
.L_204:
        /*006c*/ 	.word	index@(.nv.constant0._Z22fcBackwardGradInKernelPKfS0_Pfi)
        /*0070*/ 	.short	0x0380
        /*0072*/ 	.short	0x001c


	//----- nvinfo : EIATTR_SW_WAR
	.align		4
.L_205:
        /*0074*/ 	.byte	0x04, 0x36
        /*0076*/ 	.short	(.L_207 - .L_206)
.L_206:
        /*0078*/ 	.word	0x00000008
.L_207:


//--------------------- .nv.info._Z25fcBackwardGradParamKernelPKfS0_PfS1_i --------------------------
	.section	.nv.info._Z25fcBackwardGradParamKernelPKfS0_PfS1_i,"",@"SHT_CUDA_INFO"
	.sectionflags	@""
	.align	4


	//----- nvinfo : EIATTR_CUDA_API_VERSION
	.align		4
        /*0000*/ 	.byte	0x04, 0x37
        /*0002*/ 	.short	(.L_209 - .L_208)
.L_208:
        /*0004*/ 	.word	0x00000082


	//----- nvinfo : EIATTR_KPARAM_INFO
	.align		4
.L_209:
        /*0008*/ 	.byte	0x04, 0x17
        /*000a*/ 	.short	(.L_211 - .L_210)
.L_210:
        /*000c*/ 	.word	0x00000000
        /*0010*/ 	.short	0x0004
        /*0012*/ 	.short	0x0020
        /*0014*/ 	.byte	0x00, 0xf0, 0x11, 0x00


	//----- nvinfo : EIATTR_KPARAM_INFO
	.align		4
.L_211:
        /*0018*/ 	.byte	0x04, 0x17
        /*001a*/ 	.short	(.L_213 - .L_212)
.L_212:
        /*001c*/ 	.word	0x00000000
        /*0020*/ 	.short	0x0003
        /*0022*/ 	.short	0x0018
        /*0024*/ 	.byte	0x00, 0xf5, 0x21, 0x00


	//----- nvinfo : EIATTR_KPARAM_INFO
	.align		4
.L_213:
        /*0028*/ 	.byte	0x04, 0x17
        /*002a*/ 	.short	(.L_215 - .L_214)
.L_214:
        /*002c*/ 	.word	0x00000000
        /*0030*/ 	.short	0x0002
        /*0032*/ 	.short	0x0010
        /*0034*/ 	.byte	0x00, 0xf5, 0x21, 0x00


	//----- nvinfo : EIATTR_KPARAM_INFO
	.align		4
.L_215:
        /*0038*/ 	.byte	0x04, 0x17
        /*003a*/ 	.short	(.L_217 - .L_216)
.L_216:
        /*003c*/ 	.word	0x00000000
        /*0040*/ 	.short	0x0001
        /*0042*/ 	.short	0x0008
        /*0044*/ 	.byte	0x00, 0xf5, 0x21, 0x00


	//----- nvinfo : EIATTR_KPARAM_INFO
	.align		4
.L_217:
        /*0048*/ 	.byte	0x04, 0x17
        /*004a*/ 	.short	(.L_219 - .L_218)
.L_218:
        /*004c*/ 	.word	0x00000000
        /*0050*/ 	.short	0x0000
        /*0052*/ 	.short	0x0000
        /*0054*/ 	.byte	0x00, 0xf5, 0x21, 0x00


	//----- nvinfo : EIATTR_SPARSE_MMA_MASK
	.align		4
.L_219:
        /*0058*/ 	.byte	0x03, 0x50
        /*005a*/ 	.short	0x0000


	//----- nvinfo : EIATTR_MAXREG_COUNT
	.align		4
        /*005c*/ 	.byte	0x03, 0x1b
        /*005e*/ 	.short	0x00ff


	//----- nvinfo : EIATTR_MERCURY_ISA_VERSION
	.align		4
        /*0060*/ 	.byte	0x03, 0x5f
        /*0062*/ 	.short	0x0101


	//----- nvinfo : EIATTR_VRC_CTA_INIT_COUNT
	.align		4
        /*0064*/ 	.byte	0x02, 0x4a
	.zero		1
	.zero		1


	//----- nvinfo : EIATTR_EXIT_INSTR_OFFSETS
	.align		4
        /*0068*/ 	.byte	0x04, 0x1c
        /*006a*/ 	.short	(.L_221 - .L_220)


	//   ....[0]....
.L_220:
        /*006c*/ 	.word	0x00000060


	//   ....[1]....
        /*0070*/ 	.word	0x00000870


	//   ....[2]....
        /*0074*/ 	.word	0x00001210


	//----- nvinfo : EIATTR_CRS_STACK_SIZE
	.align		4
.L_221:
        /*0078*/ 	.byte	0x04, 0x1e
        /*007a*/ 	.short	(.L_223 - .L_222)
.L_222:
        /*007c*/ 	.word	0x00000000


	//----- nvinfo : EIATTR_CBANK_PARAM_SIZE
	.align		4
.L_223:
        /*0080*/ 	.byte	0x03, 0x19
        /*0082*/ 	.short	0x0024


	//----- nvinfo : EIATTR_PARAM_CBANK
	.align		4
        /*0084*/ 	.byte	0x04, 0x0a
        /*0086*/ 	.short	(.L_225 - .L_224)
	.align		4
.L_224:
        /*0088*/ 	.word	index@(.nv.constant0._Z25fcBackwardGradParamKernelPKfS0_PfS1_i)
        /*008c*/ 	.short	0x0380
        /*008e*/ 	.short	0x0024


	//----- nvinfo : EIATTR_SW_WAR
	.align		4
.L_225:
        /*0090*/ 	.byte	0x04, 0x36
        /*0092*/ 	.short	(.L_227 - .L_226)
.L_226:
        /*0094*/ 	.word	0x00000008
.L_227:


//--------------------- .nv.info._Z33softmaxCrossEntropyBackwardKernelPfPKfPKii --------------------------
	.section	.nv.info._Z33softmaxCrossEntropyBackwardKernelPfPKfPKii,"",@"SHT_CUDA_INFO"
	.sectionflags	@""
	.align	4


	//----- nvinfo : EIATTR_CUDA_API_VERSION
	.align		4
        /*0000*/ 	.byte	0x04, 0x37
        /*0002*/ 	.short	(.L_229 - .L_228)
.L_228:
        /*0004*/ 	.word	0x00000082


	//----- nvinfo : EIATTR_KPARAM_INFO
	.align		4
.L_229:
        /*0008*/ 	.byte	0x04, 0x17
        /*000a*/ 	.short	(.L_231 - .L_230)
.L_230:
        /*000c*/ 	.word	0x00000000
        /*0010*/ 	.short	0x0003
        /*0012*/ 	.short	0x0018
        /*0014*/ 	.byte	0x00, 0xf0, 0x11, 0x00


	//----- nvinfo : EIATTR_KPARAM_INFO
	.align		4
.L_231:
        /*0018*/ 	.byte	0x04, 0x17
        /*001a*/ 	.short	(.L_233 - .L_232)
.L_232:
        /*001c*/ 	.word	0x00000000
        /*0020*/ 	.short	0x0002
        /*0022*/ 	.short	0x0010
        /*0024*/ 	.byte	0x00, 0xf5, 0x21, 0x00


	//----- nvinfo : EIATTR_KPARAM_INFO
	.align		4
.L_233:
        /*0028*/ 	.byte	0x04, 0x17
        /*002a*/ 	.short	(.L_235 - .L_234)
.L_234:
        /*002c*/ 	.word	0x00000000
        /*0030*/ 	.short	0x0001
        /*0032*/ 	.short	0x0008
        /*0034*/ 	.byte	0x00, 0xf5, 0x21, 0x00


	//----- nvinfo : EIATTR_KPARAM_INFO
	.align		4
.L_235:
        /*0038*/ 	.byte	0x04, 0x17
        /*003a*/ 	.short	(.L_237 - .L_236)
.L_236:
        /*003c*/ 	.word	0x00000000
        /*0040*/ 	.short	0x0000
        /*0042*/ 	.short	0x0000
        /*0044*/ 	.byte	0x00, 0xf5, 0x21, 0x00


	//----- nvinfo : EIATTR_SPARSE_MMA_MASK
	.align		4
.L_237:
        /*0048*/ 	.byte	0x03, 0x50
        /*004a*/ 	.short	0x0000


	//----- nvinfo : EIATTR_MAXREG_COUNT
	.align		4
        /*004c*/ 	.byte	0x03, 0x1b
        /*004e*/ 	.short	0x00ff


	//----- nvinfo : EIATTR_MERCURY_ISA_VERSION
	.align		4
        /*0050*/ 	.byte	0x03, 0x5f
        /*0052*/ 	.short	0x0101


	//----- nvinfo : EIATTR_VRC_CTA_INIT_COUNT
	.align		4
        /*0054*/ 	.byte	0x02, 0x4a
	.zero		1
	.zero		1


	//----- nvinfo : EIATTR_EXIT_INSTR_OFFSETS
	.align		4
        /*0058*/ 	.byte	0x04, 0x1c
        /*005a*/ 	.short	(.L_239 - .L_238)


	//   ....[0]....
.L_238:
        /*005c*/ 	.word	0x00000080


	//   ....[1]....
        /*0060*/ 	.word	0x000001a0


	//----- nvinfo : EIATTR_CBANK_PARAM_SIZE
	.align		4
.L_239:
        /*0064*/ 	.byte	0x03, 0x19
        /*0066*/ 	.short	0x001c


	//----- nvinfo : EIATTR_PARAM_CBANK
	.align		4
        /*0068*/ 	.byte	0x04, 0x0a
        /*006a*/ 	.short	(.L_241 - .L_240)
	.align		4
.L_240:
        /*006c*/ 	.word	index@(.nv.constant0._Z33softmaxCrossEntropyBackwardKernelPfPKfPKii)
        /*0070*/ 	.short	0x0380
        /*0072*/ 	.short	0x001c


	//----- nvinfo : EIATTR_SW_WAR
	.align		4
.L_241:
        /*0074*/ 	.byte	0x04, 0x36
        /*0076*/ 	.short	(.L_243 - .L_242)
.L_242:
        /*0078*/ 	.word	0x00000008
.L_243:


//--------------------- .nv.info._Z32softmaxCrossEntropyForwardKernelPKfPKiPfS3_i --------------------------
	.section	.nv.info._Z32softmaxCrossEntropyForwardKernelPKfPKiPfS3_i,"",@"SHT_CUDA_INFO"
	.sectionflags	@""
	.align	4


	//----- nvinfo : EIATTR_CUDA_API_VERSION
	.align		4
        /*0000*/ 	.byte	0x04, 0x37
        /*0002*/ 	.short	(.L_245 - .L_244)
.L_244:
        /*0004*/ 	.word	0x00000082


	//----- nvinfo : EIATTR_KPARAM_INFO
	.align		4
.L_245:
        /*0008*/ 	.byte	0x04, 0x17
        /*000a*/ 	.short	(.L_247 - .L_246)
.L_246:
        /*000c*/ 	.word	0x00000000
        /*0010*/ 	.short	0x0004
        /*0012*/ 	.short	0x0020
        /*0014*/ 	.byte	0x00, 0xf0, 0x11, 0x00


	//----- nvinfo : EIATTR_KPARAM_INFO
	.align		4
.L_247:
        /*0018*/ 	.byte	0x04, 0x17
        /*001a*/ 	.short	(.L_249 - .L_248)
.L_248:
        /*001c*/ 	.word	0x00000000
        /*0020*/ 	.short	0x0003
        /*0022*/ 	.short	0x0018
        /*0024*/ 	.byte	0x00, 0xf5, 0x21, 0x00


	//----- nvinfo : EIATTR_KPARAM_INFO
	.align		4
.L_249:
        /*0028*/ 	.byte	0x04, 0x17
        /*002a*/ 	.short	(.L_251 - .L_250)
.L_250:
        /*002c*/ 	.word	0x00000000
        /*0030*/ 	.short	0x0002
        /*0032*/ 	.short	0x0010
        /*0034*/ 	.byte	0x00, 0xf5, 0x21, 0x00


	//----- nvinfo : EIATTR_KPARAM_INFO
	.align		4
.L_251:
        /*0038*/ 	.byte	0x04, 0x17
        /*003a*/ 	.short	(.L_253 - .L_252)
.L_252:
        /*003c*/ 	.word	0x00000000
        /*0040*/ 	.short	0x0001
        /*0042*/ 	.short	0x0008
        /*0044*/ 	.byte	0x00, 0xf5, 0x21, 0x00


	//----- nvinfo : EIATTR_KPARAM_INFO
	.align		4
.L_253:
        /*0048*/ 	.byte	0x04, 0x17
        /*004a*/ 	.short	(.L_255 - .L_254)
.L_254:
        /*004c*/ 	.word	0x00000000
        /*0050*/ 	.short	0x0000
        /*0052*/ 	.short	0x0000
        /*0054*/ 	.byte	0x00, 0xf5, 0x21, 0x00


	//----- nvinfo : EIATTR_SPARSE_MMA_MASK
	.align		4
.L_255:
        /*0058*/ 	.byte	0x03, 0x50
        /*005a*/ 	.short	0x0000


	//----- nvinfo : EIATTR_MAXREG_COUNT
	.align		4
        /*005c*/ 	.byte	0x03, 0x1b
        /*005e*/ 	.short	0x00ff


	//----- nvinfo : EIATTR_MERCURY_ISA_VERSION
	.align		4
        /*0060*/ 	.byte	0x03, 0x5f
        /*0062*/ 	.short	0x0101


	//----- nvinfo : EIATTR_VRC_CTA_INIT_COUNT
	.align		4
        /*0064*/ 	.byte	0x02, 0x4a
	.zero		1
	.zero		1


	//----- nvinfo : EIATTR_EXIT_INSTR_OFFSETS
	.align		4
        /*0068*/ 	.byte	0x04, 0x1c
        /*006a*/ 	.short	(.L_257 - .L_256)


	//   ....[0]....
.L_256:
        /*006c*/ 	.word	0x00000070


	//   ....[1]....
        /*0070*/ 	.word	0x00001130


	//----- nvinfo : EIATTR_CRS_STACK_SIZE
	.align		4
.L_257:
        /*0074*/ 	.byte	0x04, 0x1e
        /*0076*/ 	.short	(.L_259 - .L_258)
.L_258:
        /*0078*/ 	.word	0x00000000


	//----- nvinfo : EIATTR_CBANK_PARAM_SIZE
	.align		4
.L_259:
        /*007c*/ 	.byte	0x03, 0x19
        /*007e*/ 	.short	0x0024


	//----- nvinfo : EIATTR_PARAM_CBANK
	.align		4
        /*0080*/ 	.byte	0x04, 0x0a
        /*0082*/ 	.short	(.L_261 - .L_260)
	.align		4
.L_260:
        /*0084*/ 	.word	index@(.nv.constant0._Z32softmaxCrossEntropyForwardKernelPKfPKiPfS3_i)
        /*0088*/ 	.short	0x0380
        /*008a*/ 	.short	0x0024


	//----- nvinfo : EIATTR_SW_WAR
	.align		4
.L_261:
        /*008c*/ 	.byte	0x04, 0x36
        /*008e*/ 	.short	(.L_263 - .L_262)
.L_262:
        /*0090*/ 	.word	0x00000008
.L_263:


//--------------------- .nv.info._Z15fcForwardKernelPKfS0_S0_Pfi --------------------------
	.section	.nv.info._Z15fcForwardKernelPKfS0_S0_Pfi,"",@"SHT_CUDA_INFO"
	.sectionflags	@""
	.align	4


	//----- nvinfo : EIATTR_CUDA_API_VERSION
	.align		4
        /*0000*/ 	.byte	0x04, 0x37
        /*0002*/ 	.short	(.L_265 - .L_264)
.L_264:
        /*0004*/ 	.word	0x00000082


	//----- nvinfo : EIATTR_KPARAM_INFO
	.align		4
.L_265:
        /*0008*/ 	.byte	0x04, 0x17
        /*000a*/ 	.short	(.L_267 - .L_266)
.L_266:
        /*000c*/ 	.word	0x00000000
        /*0010*/ 	.short	0x0004
        /*0012*/ 	.short	0x0020
        /*0014*/ 	.byte	0x00, 0xf0, 0x11, 0x00


	//----- nvinfo : EIATTR_KPARAM_INFO
	.align		4
.L_267:
        /*0018*/ 	.byte	0x04, 0x17
        /*001a*/ 	.short	(.L_269 - .L_268)
.L_268:
        /*001c*/ 	.word	0x00000000
        /*0020*/ 	.short	0x0003
        /*0022*/ 	.short	0x0018
        /*0024*/ 	.byte	0x00, 0xf5, 0x21, 0x00


	//----- nvinfo : EIATTR_KPARAM_INFO
	.align		4
.L_269:
        /*0028*/ 	.byte	0x04, 0x17
        /*002a*/ 	.short	(.L_271 - .L_270)
.L_270:
        /*002c*/ 	.word	0x00000000
        /*0030*/ 	.short	0x0002
        /*0032*/ 	.short	0x0010
        /*0034*/ 	.byte	0x00, 0xf5, 0x21, 0x00


	//----- nvinfo : EIATTR_KPARAM_INFO
	.align		4
.L_271:
        /*0038*/ 	.byte	0x04, 0x17
        /*003a*/ 	.short	(.L_273 - .L_272)
.L_272:
        /*003c*/ 	.word	0x00000000
        /*0040*/ 	.short	0x0001
        /*0042*/ 	.short	0x0008
        /*0044*/ 	.byte	0x00, 0xf5, 0x21, 0x00


	//----- nvinfo : EIATTR_KPARAM_INFO
	.align		4
.L_273:
        /*0048*/ 	.byte	0x04, 0x17
        /*004a*/ 	.short	(.L_275 - .L_274)
.L_274:
        /*004c*/ 	.word	0x00000000
        /*0050*/ 	.short	0x0000
        /*0052*/ 	.short	0x0000
        /*0054*/ 	.byte	0x00, 0xf5, 0x21, 0x00


	//----- nvinfo : EIATTR_SPARSE_MMA_MASK
	.align		4
.L_275:
        /*0058*/ 	.byte	0x03, 0x50
        /*005a*/ 	.short	0x0000


	//----- nvinfo : EIATTR_MAXREG_COUNT
	.align		4
        /*005c*/ 	.byte	0x03, 0x1b
        /*005e*/ 	.short	0x00ff


	//----- nvinfo : EIATTR_MERCURY_ISA_VERSION
	.align		4
        /*0060*/ 	.byte	0x03, 0x5f
        /*0062*/ 	.short	0x0101


	//----- nvinfo : EIATTR_VRC_CTA_INIT_COUNT
	.align		4
        /*0064*/ 	.byte	0x02, 0x4a
	.zero		1
	.zero		1


	//----- nvinfo : EIATTR_EXIT_INSTR_OFFSETS
	.align		4
        /*0068*/ 	.byte	0x04, 0x1c
        /*006a*/ 	.short	(.L_277 - .L_276)


	//   ....[0]....
.L_276:
        /*006c*/ 	.word	0x00000080


	//   ....[1]....
        /*0070*/ 	.word	0x000007a0


	//----- nvinfo : EIATTR_CBANK_PARAM_SIZE
	.align		4
.L_277:
        /*0074*/ 	.byte	0x03, 0x19
        /*0076*/ 	.short	0x0024


	//----- nvinfo : EIATTR_PARAM_CBANK
	.align		4
        /*0078*/ 	.byte	0x04, 0x0a
        /*007a*/ 	.short	(.L_279 - .L_278)
	.align		4
.L_278:
        /*007c*/ 	.word	index@(.nv.constant0._Z15fcForwardKernelPKfS0_S0_Pfi)
        /*0080*/ 	.short	0x0380
        /*0082*/ 	.short	0x0024


	//----- nvinfo : EIATTR_SW_WAR
	.align		4
.L_279:
        /*0084*/ 	.byte	0x04, 0x36
        /*0086*/ 	.short	(.L_281 - .L_280)
.L_280:
        /*0088*/ 	.word	0x00000008
.L_281:


//--------------------- .nv.info._Z17flattenPoolKernelPKfPfi --------------------------
	.section	.nv.info._Z17flattenPoolKernelPKfPfi,"",@"SHT_CUDA_INFO"
	.sectionflags	@""
	.align	4


	//----- nvinfo : EIATTR_CUDA_API_VERSION
	.align		4
        /*0000*/ 	.byte	0x04, 0x37
        /*0002*/ 	.short	(.L_283 - .L_282)
.L_282:
        /*0004*/ 	.word	0x00000082


	//----- nvinfo : EIATTR_KPARAM_INFO
	.align		4
.L_283:
        /*0008*/ 	.byte	0x04, 0x17
        /*000a*/ 	.short	(.L_285 - .L_284)
.L_284:
        /*000c*/ 	.word	0x00000000
        /*0010*/ 	.short	0x0002
        /*0012*/ 	.short	0x0010
        /*0014*/ 	.byte	0x00, 0xf0, 0x11, 0x00


	//----- nvinfo : EIATTR_KPARAM_INFO
	.align		4
.L_285:
        /*0018*/ 	.byte	0x04, 0x17
        /*001a*/ 	.short	(.L_287 - .L_286)
.L_286:
        /*001c*/ 	.word	0x00000000
        /*0020*/ 	.short	0x0001
        /*0022*/ 	.short	0x0008
        /*0024*/ 	.byte	0x00, 0xf5, 0x21, 0x00


	//----- nvinfo : EIATTR_KPARAM_INFO
	.align		4
.L_287:
        /*0028*/ 	.byte	0x04, 0x17
        /*002a*/ 	.short	(.L_289 - .L_288)
.L_288:
        /*002c*/ 	.word	0x00000000
        /*0030*/ 	.short	0x0000
        /*0032*/ 	.short	0x0000
        /*0034*/ 	.byte	0x00, 0xf5, 0x21, 0x00


	//----- nvinfo : EIATTR_SPARSE_MMA_MASK
	.align		4
.L_289:
        /*0038*/ 	.byte	0x03, 0x50
        /*003a*/ 	.short	0x0000


	//----- nvinfo : EIATTR_MAXREG_COUNT
	.align		4
        /*003c*/ 	.byte	0x03, 0x1b
        /*003e*/ 	.short	0x00ff


	//----- nvinfo : EIATTR_MERCURY_ISA_VERSION
	.align		4
        /*0040*/ 	.byte	0x03, 0x5f
        /*0042*/ 	.short	0x0101


	//----- nvinfo : EIATTR_VRC_CTA_INIT_COUNT
	.align		4
        /*0044*/ 	.byte	0x02, 0x4a
	.zero		1
	.zero		1


	//----- nvinfo : EIATTR_EXIT_INSTR_OFFSETS
	.align		4
        /*0048*/ 	.byte	0x04, 0x1c
        /*004a*/ 	.short	(.L_291 - .L_290)


	//   ....[0]....
.L_290:
        /*004c*/ 	.word	0x00000080


	//   ....[1]....
        /*0050*/ 	.word	0x00000100


	//----- nvinfo : EIATTR_CBANK_PARAM_SIZE
	.align		4
.L_291:
        /*0054*/ 	.byte	0x03, 0x19
        /*0056*/ 	.short	0x0014


	//----- nvinfo : EIATTR_PARAM_CBANK
	.align		4
        /*0058*/ 	.byte	0x04, 0x0a
        /*005a*/ 	.short	(.L_293 - .L_292)
	.align		4
.L_292:
        /*005c*/ 	.word	index@(.nv.constant0._Z17flattenPoolKernelPKfPfi)
        /*0060*/ 	.short	0x0380
        /*0062*/ 	.short	0x0014


	//----- nvinfo : EIATTR_SW_WAR
	.align		4
.L_293:
        /*0064*/ 	.byte	0x04, 0x36
        /*0066*/ 	.short	(.L_295 - .L_294)
.L_294:
        /*0068*/ 	.word	0x00000008
.L_295:


//--------------------- .nv.info._Z20maxPoolForwardKernelPKfPfPii --------------------------
	.section	.nv.info._Z20maxPoolForwardKernelPKfPfPii,"",@"SHT_CUDA_INFO"
	.sectionflags	@""
	.align	4


	//----- nvinfo : EIATTR_CUDA_API_VERSION
	.align		4
        /*0000*/ 	.byte	0x04, 0x37
        /*0002*/ 	.short	(.L_297 - .L_296)
.L_296:
        /*0004*/ 	.word	0x00000082


	//----- nvinfo : EIATTR_KPARAM_INFO
	.align		4
.L_297:
        /*0008*/ 	.byte	0x04, 0x17
        /*000a*/ 	.short	(.L_299 - .L_298)
.L_298:
        /*000c*/ 	.word	0x00000000
        /*0010*/ 	.short	0x0003
        /*0012*/ 	.short	0x0018
        /*0014*/ 	.byte	0x00, 0xf0, 0x11, 0x00


	//----- nvinfo : EIATTR_KPARAM_INFO
	.align		4
.L_299:
        /*0018*/ 	.byte	0x04, 0x17
        /*001a*/ 	.short	(.L_301 - .L_300)
.L_300:
        /*001c*/ 	.word	0x00000000
        /*0020*/ 	.short	0x0002
        /*0022*/ 	.short	0x0010
        /*0024*/ 	.byte	0x00, 0xf5, 0x21, 0x00


	//----- nvinfo : EIATTR_KPARAM_INFO
	.align		4
.L_301:
        /*0028*/ 	.byte	0x04, 0x17
        /*002a*/ 	.short	(.L_303 - .L_302)
.L_302:
        /*002c*/ 	.word	0x00000000
        /*0030*/ 	.short	0x0001
        /*0032*/ 	.short	0x0008
        /*0034*/ 	.byte	0x00, 0xf5, 0x21, 0x00


	//----- nvinfo : EIATTR_KPARAM_INFO
	.align		4
.L_303:
        /*0038*/ 	.byte	0x04, 0x17
        /*003a*/ 	.short	(.L_305 - .L_304)
.L_304:
        /*003c*/ 	.word	0x00000000
        /*0040*/ 	.short	0x0000
        /*0042*/ 	.short	0x0000
        /*0044*/ 	.byte	0x00, 0xf5, 0x21, 0x00


	//----- nvinfo : EIATTR_SPARSE_MMA_MASK
	.align		4
.L_305:
        /*0048*/ 	.byte	0x03, 0x50
        /*004a*/ 	.short	0x0000


	//----- nvinfo : EIATTR_MAXREG_COUNT
	.align		4
        /*004c*/ 	.byte	0x03, 0x1b
        /*004e*/ 	.short	0x00ff


	//----- nvinfo : EIATTR_MERCURY_ISA_VERSION
	.align		4
        /*0050*/ 	.byte	0x03, 0x5f
        /*0052*/ 	.short	0x0101


	//----- nvinfo : EIATTR_VRC_CTA_INIT_COUNT
	.align		4
        /*0054*/ 	.byte	0x02, 0x4a
	.zero		1
	.zero		1


	//----- nvinfo : EIATTR_EXIT_INSTR_OFFSETS
	.align		4
        /*0058*/ 	.byte	0x04, 0x1c
        /*005a*/ 	.short	(.L_307 - .L_306)


	//   ....[0]....
.L_306:
        /*005c*/ 	.word	0x00000080


	//   ....[1]....
        /*0060*/ 	.word	0x00000460


	//----- nvinfo : EIATTR_CBANK_PARAM_SIZE
	.align		4
.L_307:
        /*0064*/ 	.byte	0x03, 0x19
        /*0066*/ 	.short	0x001c


	//----- nvinfo : EIATTR_PARAM_CBANK
	.align		4
        /*0068*/ 	.byte	0x04, 0x0a
        /*006a*/ 	.short	(.L_309 - .L_308)
	.align		4
.L_308:
        /*006c*/ 	.word	index@(.nv.constant0._Z20maxPoolForwardKernelPKfPfPii)
        /*0070*/ 	.short	0x0380
        /*0072*/ 	.short	0x001c


	//----- nvinfo : EIATTR_SW_WAR
	.align		4
.L_309:
        /*0074*/ 	.byte	0x04, 0x36
        /*0076*/ 	.short	(.L_311 - .L_310)
.L_310:
        /*0078*/ 	.word	0x00000008
.L_311:


//--------------------- .nv.info._Z17reluForwardKernelPfi --------------------------
	.section	.nv.info._Z17reluForwardKernelPfi,"",@"SHT_CUDA_INFO"
	.sectionflags	@""
	.align	4


	//----- nvinfo : EIATTR_CUDA_API_VERSION
	.align		4
        /*0000*/ 	.byte	0x04, 0x37
        /*0002*/ 	.short	(.L_313 - .L_312)
.L_312:
        /*0004*/ 	.word	0x00000082


	//----- nvinfo : EIATTR_KPARAM_INFO
	.align		4
.L_313:
        /*0008*/ 	.byte	0x04, 0x17
        /*000a*/ 	.short	(.L_315 - .L_314)
.L_314:
        /*000c*/ 	.word	0x00000000
        /*0010*/ 	.short	0x0001
        /*0012*/ 	.short	0x0008
        /*0014*/ 	.byte	0x00, 0xf0, 0x11, 0x00


	//----- nvinfo : EIATTR_KPARAM_INFO
	.align		4
.L_315:
        /*0018*/ 	.byte	0x04, 0x17
        /*001a*/ 	.short	(.L_317 - .L_316)
.L_316:
        /*001c*/ 	.word	0x00000000
        /*0020*/ 	.short	0x0000
        /*0022*/ 	.short	0x0000
        /*0024*/ 	.byte	0x00, 0xf5, 0x21, 0x00


	//----- nvinfo : EIATTR_SPARSE_MMA_MASK
	.align		4
.L_317:
        /*0028*/ 	.byte	0x03, 0x50
        /*002a*/ 	.short	0x0000


	//----- nvinfo : EIATTR_MAXREG_COUNT
	.align		4
        /*002c*/ 	.byte	0x03, 0x1b
        /*002e*/ 	.short	0x00ff


	//----- nvinfo : EIATTR_MERCURY_ISA_VERSION
	.align		4
        /*0030*/ 	.byte	0x03, 0x5f
        /*0032*/ 	.short	0x0101


	//----- nvinfo : EIATTR_VRC_CTA_INIT_COUNT
	.align		4
        /*0034*/ 	.byte	0x02, 0x4a
	.zero		1
	.zero		1


	//----- nvinfo : EIATTR_EXIT_INSTR_OFFSETS
	.align		4
        /*0038*/ 	.byte	0x04, 0x1c
        /*003a*/ 	.short	(.L_319 - .L_318)


	//   ....[0]....
.L_318:
        /*003c*/ 	.word	0x00000070


	//   ....[1]....
        /*0040*/ 	.word	0x000000d0


	//   ....[2]....
        /*0044*/ 	.word	0x000000f0


	//----- nvinfo : EIATTR_CBANK_PARAM_SIZE
	.align		4
.L_319:
        /*0048*/ 	.byte	0x03, 0x19
        /*004a*/ 	.short	0x000c


	//----- nvinfo : EIATTR_PARAM_CBANK
	.align		4
        /*004c*/ 	.byte	0x04, 0x0a
        /*004e*/ 	.short	(.L_321 - .L_320)
	.align		4
.L_320:
        /*0050*/ 	.word	index@(.nv.constant0._Z17reluForwardKernelPfi)
        /*0054*/ 	.short	0x0380
        /*0056*/ 	.short	0x000c


	//----- nvinfo : EIATTR_SW_WAR
	.align		4
.L_321:
        /*0058*/ 	.byte	0x04, 0x36
        /*005a*/ 	.short	(.L_323 - .L_322)
.L_322:
        /*005c*/ 	.word	0x00000008
.L_323:


//--------------------- .nv.info._Z17convForwardKernelPKfS0_S0_Pfi --------------------------
	.section	.nv.info._Z17convForwardKernelPKfS0_S0_Pfi,"",@"SHT_CUDA_INFO"
	.sectionflags	@""
	.align	4


	//----- nvinfo : EIATTR_CUDA_API_VERSION
	.align		4
        /*0000*/ 	.byte	0x04, 0x37
        /*0002*/ 	.short	(.L_325 - .L_324)
.L_324:
        /*0004*/ 	.word	0x00000082


	//----- nvinfo : EIATTR_KPARAM_INFO
	.align		4
.L_325:
        /*0008*/ 	.byte	0x04, 0x17
        /*000a*/ 	.short	(.L_327 - .L_326)
.L_326:
        /*000c*/ 	.word	0x00000000
        /*0010*/ 	.short	0x0004
        /*0012*/ 	.short	0x0020
        /*0014*/ 	.byte	0x00, 0xf0, 0x11, 0x00


	//----- nvinfo : EIATTR_KPARAM_INFO
	.align		4
.L_327:
        /*0018*/ 	.byte	0x04, 0x17
        /*001a*/ 	.short	(.L_329 - .L_328)
.L_328:
        /*001c*/ 	.word	0x00000000
        /*0020*/ 	.short	0x0003
        /*0022*/ 	.short	0x0018
        /*0024*/ 	.byte	0x00, 0xf5, 0x21, 0x00


	//----- nvinfo : EIATTR_KPARAM_INFO
	.align		4
.L_329:
        /*0028*/ 	.byte	0x04, 0x17
        /*002a*/ 	.short	(.L_331 - .L_330)
.L_330:
        /*002c*/ 	.word	0x00000000
        /*0030*/ 	.short	0x0002
        /*0032*/ 	.short	0x0010
        /*0034*/ 	.byte	0x00, 0xf5, 0x21, 0x00


	//----- nvinfo : EIATTR_KPARAM_INFO
	.align		4
.L_331:
        /*0038*/ 	.byte	0x04, 0x17
        /*003a*/ 	.short	(.L_333 - .L_332)
.L_332:
        /*003c*/ 	.word	0x00000000
        /*0040*/ 	.short	0x0001
        /*0042*/ 	.short	0x0008
        /*0044*/ 	.byte	0x00, 0xf5, 0x21, 0x00


	//----- nvinfo : EIATTR_KPARAM_INFO
	.align		4
.L_333:
        /*0048*/ 	.byte	0x04, 0x17
        /*004a*/ 	.short	(.L_335 - .L_334)
.L_334:
        /*004c*/ 	.word	0x00000000
        /*0050*/ 	.short	0x0000
        /*0052*/ 	.short	0x0000
        /*0054*/ 	.byte	0x00, 0xf5, 0x21, 0x00


	//----- nvinfo : EIATTR_SPARSE_MMA_MASK
	.align		4
.L_335:
        /*0058*/ 	.byte	0x03, 0x50
        /*005a*/ 	.short	0x0000


	//----- nvinfo : EIATTR_MAXREG_COUNT
	.align		4
        /*005c*/ 	.byte	0x03, 0x1b
        /*005e*/ 	.short	0x00ff


	//----- nvinfo : EIATTR_MERCURY_ISA_VERSION
	.align		4
        /*0060*/ 	.byte	0x03, 0x5f
        /*0062*/ 	.short	0x0101


	//----- nvinfo : EIATTR_VRC_CTA_INIT_COUNT
	.align		4
        /*0064*/ 	.byte	0x02, 0x4a
	.zero		1
	.zero		1


	//----- nvinfo : EIATTR_EXIT_INSTR_OFFSETS
	.align		4
        /*0068*/ 	.byte	0x04, 0x1c
        /*006a*/ 	.short	(.L_337 - .L_336)


	//   ....[0]....
.L_336:
        /*006c*/ 	.word	0x00000080


	//   ....[1]....
        /*0070*/ 	.word	0x00000830


	//----- nvinfo : EIATTR_CBANK_PARAM_SIZE
	.align		4
.L_337:
        /*0074*/ 	.byte	0x03, 0x19
        /*0076*/ 	.short	0x0024


	//----- nvinfo : EIATTR_PARAM_CBANK
	.align		4
        /*0078*/ 	.byte	0x04, 0x0a
        /*007a*/ 	.short	(.L_339 - .L_338)
	.align		4
.L_338:
        /*007c*/ 	.word	index@(.nv.constant0._Z17convForwardKernelPKfS0_S0_Pfi)
        /*0080*/ 	.short	0x0380
        /*0082*/ 	.short	0x0024


	//----- nvinfo : EIATTR_SW_WAR
	.align		4
.L_339:
        /*0084*/ 	.byte	0x04, 0x36
        /*0086*/ 	.short	(.L_341 - .L_340)
.L_340:
        /*0088*/ 	.word	0x00000008
.L_341:


//--------------------- .nv.callgraph             --------------------------
	.section	.nv.callgraph,"",@"SHT_CUDA_CALLGRAPH"
	.align	4
	.sectionentsize	8
	.align		4
        /*0000*/ 	.word	0x00000000
	.align		4
        /*0004*/ 	.word	0xffffffff
	.align		4
        /*0008*/ 	.word	0x00000000
	.align		4
        /*000c*/ 	.word	0xfffffffe
	.align		4
        /*0010*/ 	.word	0x00000000
	.align		4
        /*0014*/ 	.word	0xfffffffd
	.align		4
        /*0018*/ 	.word	0x00000000
	.align		4
        /*001c*/ 	.word	0xfffffffc


//--------------------- .text._Z15sgdUpdateKernelPfPKffi --------------------------
	.section	.text._Z15sgdUpdateKernelPfPKffi,"ax",@progbits
	.align	128
        .global         _Z15sgdUpdateKernelPfPKffi
        .type           _Z15sgdUpdateKernelPfPKffi,@function
        .size           _Z15sgdUpdateKernelPfPKffi,(.L_x_58 - _Z15sgdUpdateKernelPfPKffi)
        .other          _Z15sgdUpdateKernelPfPKffi,@"STO_CUDA_ENTRY STV_DEFAULT"
_Z15sgdUpdateKernelPfPKffi:
.text._Z15sgdUpdateKernelPfPKffi:
[----:B------:R-:W-:Y:S01]  /*0000*/  LDC R1, c[0x0][0x37c] ;  /* 0x0000df00ff017b82 */ /* 0x000fe20000000800 */
[----:B------:R-:W0:Y:S07]  /*0010*/  S2R R0, SR_TID.X ;  /* 0x0000000000007919 */ /* 0x000e2e0000002100 */
[----:B------:R-:W0:Y:S01]  /*0020*/  S2UR UR4, SR_CTAID.X ;  /* 0x00000000000479c3 */ /* 0x000e220000002500 */
[----:B------:R-:W1:Y:S07]  /*0030*/  LDCU UR5, c[0x0][0x394] ;  /* 0x00007280ff0577ac */ /* 0x000e6e0008000800 */
[----:B------:R-:W0:Y:S02]  /*0040*/  LDC R7, c[0x0][0x360] ;  /* 0x0000d800ff077b82 */ /* 0x000e240000000800 */
[----:B0-----:R-:W-:-:S05]  /*0050*/  IMAD R7, R7, UR4, R0 ;  /* 0x0000000407077c24 */ /* 0x001fca000f8e0200 */
[----:B-1----:R-:W-:-:S13]  /*0060*/  ISETP.GE.AND P0, PT, R7, UR5, PT ;  /* 0x0000000507007c0c */ /* 0x002fda000bf06270 */
[----:B------:R-:W-:Y:S05]  /*0070*/  @P0 EXIT ;  /* 0x000000000000094d */ /* 0x000fea0003800000 */
[----:B------:R-:W0:Y:S01]  /*0080*/  LDC.64 R2, c[0x0][0x388] ;  /* 0x0000e200ff027b82 */ /* 0x000e220000000a00 */
[----:B------:R-:W1:Y:S01]  /*0090*/  LDCU.64 UR4, c[0x0][0x358] ;  /* 0x00006b00ff0477ac */ /* 0x000e620008000a00 */
[----:B------:R-:W2:Y:S06]  /*00a0*/  LDCU UR6, c[0x0][0x390] ;  /* 0x00007200ff0677ac */ /* 0x000eac0008000800 */
[----:B------:R-:W3:Y:S01]  /*00b0*/  LDC.64 R4, c[0x0][0x380] ;  /* 0x0000e000ff047b82 */ /* 0x000ee20000000a00 */
[----:B0-----:R-:W-:-:S06]  /*00c0*/  IMAD.WIDE R2, R7, 0x4, R2 ;  /* 0x0000000407027825 */ /* 0x001fcc00078e0202 */
[----:B-1----:R-:W2:Y:S01]  /*00d0*/  LDG.E R2, desc[UR4][R2.64] ;  /* 0x0000000402027981 */ /* 0x002ea2000c1e1900 */
[----:B---3--:R-:W-:-:S05]  /*00e0*/  IMAD.WIDE R4, R7, 0x4, R4 ;  /* 0x0000000407047825 */ /* 0x008fca00078e0204 */
[----:B------:R-:W2:Y:S02]  /*00f0*/  LDG.E R7, desc[UR4][R4.64] ;  /* 0x0000000404077981 */ /* 0x000ea4000c1e1900 */
[----:B--2---:R-:W-:-:S05]  /*0100*/  FFMA R7, -R2, UR6, R7 ;  /* 0x0000000602077c23 */ /* 0x004fca0008000107 */
[----:B------:R-:W-:Y:S01]  /*0110*/  STG.E desc[UR4][R4.64], R7 ;  /* 0x0000000704007986 */ /* 0x000fe2000c101904 */
[----:B------:R-:W-:Y:S05]  /*0120*/  EXIT ;  /* 0x000000000000794d */ /* 0x000fea0003800000 */
.L_x_0:
[----:B------:R-:W-:-:S00]  /*0130*/  BRA `(.L_x_0) ;  /* 0xfffffffc00fc7947 */ /* 0x000fc0000383ffff */
[----:B------:R-:W-:-:S00]  /*0140*/  NOP ;  /* 0x0000000000007918 */ /* 0x000fc00000000000 */
        /* <DEDUP_REMOVED lines=11> */
.L_x_58:


//--------------------- .text._Z23convBackwardInputKernelPKfS0_Pfi --------------------------
	.section	.text._Z23convBackwardInputKernelPKfS0_Pfi,"ax",@progbits
	.align	128
        .global         _Z23convBackwardInputKernelPKfS0_Pfi
        .type           _Z23convBackwardInputKernelPKfS0_Pfi,@function
        .size           _Z23convBackwardInputKernelPKfS0_Pfi,(.L_x_59 - _Z23convBackwardInputKernelPKfS0_Pfi)
        .other          _Z23convBackwardInputKernelPKfS0_Pfi,@"STO_CUDA_ENTRY STV_DEFAULT"
_Z23convBackwardInputKernelPKfS0_Pfi:
.text._Z23convBackwardInputKernelPKfS0_Pfi:
[----:B------:R-:W-:Y:S01]  /*0000*/  LDC R1, c[0x0][0x37c] ;  /* 0x0000df00ff017b82 */ /* 0x000fe20000000800 */
[----:B------:R-:W0:Y:S07]  /*0010*/  S2R R3, SR_TID.X ;  /* 0x0000000000037919 */ /* 0x000e2e0000002100 */
[----:B------:R-:W0:Y:S01]  /*0020*/  S2UR UR5, SR_CTAID.X ;  /* 0x00000000000579c3 */ /* 0x000e220000002500 */
[----:B------:R-:W1:Y:S07]  /*0030*/  LDCU UR4, c[0x0][0x398] ;  /* 0x00007300ff0477ac */ /* 0x000e6e0008000800 */
[----:B------:R-:W0:Y:S01]  /*0040*/  LDC R0, c[0x0][0x360] ;  /* 0x0000d800ff007b82 */ /* 0x000e220000000800 */
[----:B-1----:R-:W-:Y:S01]  /*0050*/  UIMAD UR4, UR4, 0x310, URZ ;  /* 0x00000310040478a4 */ /* 0x002fe2000f8e02ff */
[----:B0-----:R-:W-:-:S05]  /*0060*/  IMAD R0, R0, UR5, R3 ;  /* 0x0000000500007c24 */ /* 0x001fca000f8e0203 */
[----:B------:R-:W-:-:S13]  /*0070*/  ISETP.GE.AND P0, PT, R0, UR4, PT ;  /* 0x0000000400007c0c */ /* 0x000fda000bf06270 */
[----:B------:R-:W-:Y:S05]  /*0080*/  @P0 EXIT ;  /* 0x000000000000094d */ /* 0x000fea0003800000 */
[----:B------:R-:W-:Y:S01]  /*0090*/  IMAD.HI R2, R0, 0x5397829d, RZ ;  /* 0x5397829d00027827 */ /* 0x000fe200078e02ff */
[----:B------:R-:W0:Y:S03]  /*00a0*/  LDCU.128 UR8, c[0x0][0x380] ;  /* 0x00007000ff0877ac */ /* 0x000e260008000c00 */
[----:B------:R-:W-:Y:S01]  /*00b0*/  IMAD.MOV.U32 R17, RZ, RZ, RZ ;  /* 0x000000ffff117224 */ /* 0x000fe200078e00ff */
[----:B------:R-:W-:-:S04]  /*00c0*/  SHF.R.U32.HI R3, RZ, 0x1f, R2 ;  /* 0x0000001fff037819 */ /* 0x000fc80000011602 */
[----:B------:R-:W-:-:S05]  /*00d0*/  LEA.HI.SX32 R3, R2, R3, 0x18 ;  /* 0x0000000302037211 */ /* 0x000fca00078fc2ff */
[----:B------:R-:W-:-:S05]  /*00e0*/  IMAD R2, R3, -0x310, R0 ;  /* 0xfffffcf003027824 */ /* 0x000fca00078e0200 */
[----:B------:R-:W-:Y:S01]  /*00f0*/  PRMT R4, R2, 0x9910, RZ ;  /* 0x0000991002047816 */ /* 0x000fe200000000ff */
[----:B0-----:R-:W-:Y:S02]  /*0100*/  UIADD3 UR4, UP0, UPT, UR10, 0x30, URZ ;  /* 0x000000300a047890 */ /* 0x001fe4000ff1e0ff */
[----:B------:R-:W-:Y:S02]  /*0110*/  UIADD3 UR10, UP1, UPT, UR8, -0x8, URZ ;  /* 0xfffffff8080a7890 */ /* 0x000fe4000ff3e0ff */
[----:B------:R-:W-:Y:S01]  /*0120*/  IMAD R5, R4, 0x4925, RZ ;  /* 0x0000492504057824 */ /* 0x000fe200078e02ff */
[----:B------:R-:W-:Y:S01]  /*0130*/  UIADD3.X UR7, UPT, UPT, URZ, UR11, URZ, UP0, !UPT ;  /* 0x0000000bff077290 */ /* 0x000fe200087fe4ff */
[----:B------:R-:W-:Y:S01]  /*0140*/  IMAD.U32 R18, RZ, RZ, UR4 ;  /* 0x00000004ff127e24 */ /* 0x000fe2000f8e00ff */
[----:B------:R-:W-:Y:S02]  /*0150*/  UIADD3 UR5, UP2, UPT, UR8, -0xc0, URZ ;  /* 0xffffff4008057890 */ /* 0x000fe4000ff5e0ff */
[----:B------:R-:W-:Y:S01]  /*0160*/  SHF.R.S32.HI R4, RZ, 0x10, R5 ;  /* 0x00000010ff047819 */ /* 0x000fe20000011405 */
[----:B------:R-:W-:Y:S01]  /*0170*/  UIADD3.X UR11, UPT, UPT, UR9, -0x1, URZ, UP1, !UPT ;  /* 0xffffffff090b7890 */ /* 0x000fe20008ffe4ff */
[----:B------:R-:W-:Y:S01]  /*0180*/  IMAD.U32 R23, RZ, RZ, UR7 ;  /* 0x00000007ff177e24 */ /* 0x000fe2000f8e00ff */
[----:B------:R-:W-:Y:S01]  /*0190*/  UIADD3.X UR6, UPT, UPT, UR9, -0x1, URZ, UP2, !UPT ;  /* 0xffffffff09067890 */ /* 0x000fe200097fe4ff */
[----:B------:R-:W-:Y:S01]  /*01a0*/  LOP3.LUT R4, R4, 0xffff, RZ, 0xc0, !PT ;  /* 0x0000ffff04047812 */ /* 0x000fe200078ec0ff */
[----:B------:R-:W0:Y:S03]  /*01b0*/  LDCU.64 UR8, c[0x0][0x358] ;  /* 0x00006b00ff0877ac */ /* 0x000e260008000a00 */
[----:B------:R-:W-:Y:S01]  /*01c0*/  SHF.R.U32.HI R4, RZ, 0xf, R4 ;  /* 0x0000000fff047819 */ /* 0x000fe20000011604 */
[----:B------:R-:W-:-:S03]  /*01d0*/  UMOV UR4, URZ ;  /* 0x000000ff00047c82 */ /* 0x000fc60008000000 */
[----:B------:R-:W-:-:S04]  /*01e0*/  LEA.HI.SX32 R4, R5, R4, 0xd ;  /* 0x0000000405047211 */ /* 0x000fc800078f6aff */
[C---:B------:R-:W-:Y:S02]  /*01f0*/  PRMT R6, R4.reuse, 0x9910, RZ ;  /* 0x0000991004067816 */ /* 0x040fe400000000ff */
[----:B------:R-:W-:-:S03]  /*0200*/  LOP3.LUT R4, R4, 0xffff, RZ, 0xc0, !PT ;  /* 0x0000ffff04047812 */ /* 0x000fc600078ec0ff */
[C---:B------:R-:W-:Y:S02]  /*0210*/  IMAD R5, R6.reuse, 0x1c, RZ ;  /* 0x0000001c06057824 */ /* 0x040fe400078e02ff */
[C---:B------:R-:W-:Y:S02]  /*0220*/  VIADD R9, R6.reuse, 0xfffffffd ;  /* 0xfffffffd06097836 */ /* 0x040fe40000000000 */
[----:B------:R-:W-:Y:S02]  /*0230*/  IMAD.MOV R5, RZ, RZ, -R5 ;  /* 0x000000ffff057224 */ /* 0x000fe400078e0a05 */
[C---:B------:R-:W-:Y:S02]  /*0240*/  VIADD R7, R6.reuse, 0xffffffff ;  /* 0xffffffff06077836 */ /* 0x040fe40000000000 */
[----:B------:R-:W-:Y:S01]  /*0250*/  VIADD R8, R6, 0xfffffffe ;  /* 0xfffffffe06087836 */ /* 0x000fe20000000000 */
[----:B------:R-:W-:Y:S01]  /*0260*/  PRMT R5, R5, 0x7710, RZ ;  /* 0x0000771005057816 */ /* 0x000fe200000000ff */
[----:B------:R-:W-:-:S02]  /*0270*/  IMAD R3, R3, 0xc0, R6 ;  /* 0x000000c003037824 */ /* 0x000fc400078e0206 */
[----:B------:R-:W-:Y:S02]  /*0280*/  VIADD R6, R6, 0xfffffffc ;  /* 0xfffffffc06067836 */ /* 0x000fe40000000000 */
[----:B------:R-:W-:Y:S02]  /*0290*/  IMAD.IADD R2, R2, 0x1, R5 ;  /* 0x0000000102027824 */ /* 0x000fe400078e0205 */
[----:B------:R-:W-:-:S03]  /*02a0*/  IMAD R19, R3, 0x18, RZ ;  /* 0x0000001803137824 */ /* 0x000fc600078e02ff */
[C---:B------:R-:W-:Y:S01]  /*02b0*/  PRMT R16, R2.reuse, 0x9910, RZ ;  /* 0x0000991002107816 */ /* 0x040fe200000000ff */
[C---:B------:R-:W-:Y:S01]  /*02c0*/  VIADD R31, R19.reuse, 0xffffffe8 ;  /* 0xffffffe8131f7836 */ /* 0x040fe20000000000 */
[----:B------:R-:W-:Y:S01]  /*02d0*/  LOP3.LUT R2, R2, 0xffff, RZ, 0xc0, !PT ;  /* 0x0000ffff02027812 */ /* 0x000fe200078ec0ff */
[C---:B------:R-:W-:Y:S02]  /*02e0*/  VIADD R29, R19.reuse, 0xffffffa0 ;  /* 0xffffffa0131d7836 */ /* 0x040fe40000000000 */
[----:B------:R-:W-:Y:S01]  /*02f0*/  VIADD R5, R16, 0xffffffff ;  /* 0xffffffff10057836 */ /* 0x000fe20000000000 */
[----:B------:R-:W-:Y:S01]  /*0300*/  ISETP.GE.U32.AND P1, PT, R2, 0x18, PT ;  /* 0x000000180200780c */ /* 0x000fe20003f26070 */
[C---:B------:R-:W-:Y:S02]  /*0310*/  VIADD R2, R16.reuse, 0xfffffffe ;  /* 0xfffffffe10027836 */ /* 0x040fe40000000000 */
[----:B------:R-:W-:Y:S01]  /*0320*/  VIADD R3, R16, 0xfffffffd ;  /* 0xfffffffd10037836 */ /* 0x000fe20000000000 */
[----:B------:R-:W-:Y:S01]  /*0330*/  ISETP.LT.U32.AND P2, PT, R4, 0x18, !P1 ;  /* 0x000000180400780c */ /* 0x000fe20004f41070 */
[----:B------:R-:W-:Y:S01]  /*0340*/  VIADD R21, R19, 0xffffffd0 ;  /* 0xffffffd013157836 */ /* 0x000fe20000000000 */
[----:B------:R-:W-:Y:S01]  /*0350*/  ISETP.GE.U32.AND P0, PT, R5, 0x18, PT ;  /* 0x000000180500780c */ /* 0x000fe20003f06070 */
[C---:B------:R-:W-:Y:S01]  /*0360*/  VIADD R5, R16.reuse, 0xfffffffc ;  /* 0xfffffffc10057836 */ /* 0x040fe20000000000 */
[----:B------:R-:W-:Y:S01]  /*0370*/  P2R R28, PR, RZ, 0x4 ;  /* 0x00000004ff1c7803 */ /* 0x000fe20000000000 */
[----:B------:R-:W-:Y:S01]  /*0380*/  VIADD R27, R19, 0xffffffb8 ;  /* 0xffffffb8131b7836 */ /* 0x000fe20000000000 */
[----:B------:R-:W-:Y:S01]  /*0390*/  ISETP.LT.U32.AND P2, PT, R9, 0x18, !P1 ;  /* 0x000000180900780c */ /* 0x000fe20004f41070 */
[----:B------:R-:W-:Y:S01]  /*03a0*/  IMAD.IADD R25, R16, 0x1, R19 ;  /* 0x0000000110197824 */ /* 0x000fe200078e0213 */
[----:B------:R-:W-:-:S02]  /*03b0*/  ISETP.LT.U32.AND P4, PT, R7, 0x18, !P1 ;  /* 0x000000180700780c */ /* 0x000fc40004f81070 */
[----:B------:R-:W-:Y:S02]  /*03c0*/  P2R R33, PR, RZ, 0x4 ;  /* 0x00000004ff217803 */ /* 0x000fe40000000000 */
[----:B------:R-:W-:Y:S02]  /*03d0*/  ISETP.LT.U32.AND P2, PT, R8, 0x18, !P0 ;  /* 0x000000180800780c */ /* 0x000fe40004741070 */
[----:B------:R-:W-:Y:S02]  /*03e0*/  P2R R30, PR, RZ, 0x10 ;  /* 0x00000010ff1e7803 */ /* 0x000fe40000000000 */
[----:B------:R-:W-:Y:S02]  /*03f0*/  ISETP.LT.U32.AND P4, PT, R7, 0x18, !P0 ;  /* 0x000000180700780c */ /* 0x000fe40004781070 */
[----:B------:R-:W-:Y:S02]  /*0400*/  P2R R36, PR, RZ, 0x4 ;  /* 0x00000004ff247803 */ /* 0x000fe40000000000 */
[----:B------:R-:W-:-:S02]  /*0410*/  ISETP.GE.U32.AND P2, PT, R2, 0x18, PT ;  /* 0x000000180200780c */ /* 0x000fc40003f46070 */
[----:B------:R-:W-:Y:S02]  /*0420*/  P2R R35, PR, RZ, 0x10 ;  /* 0x00000010ff237803 */ /* 0x000fe40000000000 */
[C---:B------:R-:W-:Y:S02]  /*0430*/  ISETP.LT.U32.AND P4, PT, R8.reuse, 0x18, !P2 ;  /* 0x000000180800780c */ /* 0x040fe40005781070 */
[----:B------:R-:W-:Y:S02]  /*0440*/  ISETP.LT.U32.AND P3, PT, R8, 0x18, !P1 ;  /* 0x000000180800780c */ /* 0x000fe40004f61070 */
[----:B------:R-:W-:Y:S02]  /*0450*/  P2R R40, PR, RZ, 0x10 ;  /* 0x00000010ff287803 */ /* 0x000fe40000000000 */
[----:B------:R-:W-:Y:S02]  /*0460*/  ISETP.GE.U32.AND P4, PT, R3, 0x18, PT ;  /* 0x000000180300780c */ /* 0x000fe40003f86070 */
[----:B------:R-:W-:-:S02]  /*0470*/  P2R R32, PR, RZ, 0x8 ;  /* 0x00000008ff207803 */ /* 0x000fc40000000000 */
[----:B------:R-:W-:Y:S02]  /*0480*/  ISETP.LT.U32.AND P3, PT, R4, 0x18, !P0 ;  /* 0x000000180400780c */ /* 0x000fe40004761070 */
[C---:B------:R-:W-:Y:S02]  /*0490*/  ISETP.LT.U32.AND P5, PT, R7.reuse, 0x18, !P2 ;  /* 0x000000180700780c */ /* 0x040fe400057a1070 */
[----:B------:R-:W-:Y:S02]  /*04a0*/  ISETP.LT.U32.AND P6, PT, R7, 0x18, !P4 ;  /* 0x000000180700780c */ /* 0x000fe400067c1070 */
[----:B------:R-:W-:Y:S02]  /*04b0*/  P2R R34, PR, RZ, 0x8 ;  /* 0x00000008ff227803 */ /* 0x000fe40000000000 */
[----:B------:R-:W-:Y:S02]  /*04c0*/  P2R R39, PR, RZ, 0x20 ;  /* 0x00000020ff277803 */ /* 0x000fe40000000000 */
[----:B------:R-:W-:-:S02]  /*04d0*/  ISETP.LT.U32.AND P3, PT, R9, 0x18, !P0 ;  /* 0x000000180900780c */ /* 0x000fc40004761070 */
[----:B------:R-:W-:Y:S02]  /*04e0*/  ISETP.LT.U32.AND P5, PT, R8, 0x18, !P4 ;  /* 0x000000180800780c */ /* 0x000fe400067a1070 */
[----:B------:R-:W-:Y:S02]  /*04f0*/  P2R R43, PR, RZ, 0x40 ;  /* 0x00000040ff2b7803 */ /* 0x000fe40000000000 */
[----:B------:R-:W-:Y:S02]  /*0500*/  ISETP.GE.U32.AND P6, PT, R5, 0x18, PT ;  /* 0x000000180500780c */ /* 0x000fe40003fc6070 */
[----:B------:R-:W-:Y:S02]  /*0510*/  P2R R37, PR, RZ, 0x8 ;  /* 0x00000008ff257803 */ /* 0x000fe40000000000 */
[----:B------:R-:W-:Y:S02]  /*0520*/  P2R R44, PR, RZ, 0x20 ;  /* 0x00000020ff2c7803 */ /* 0x000fe40000000000 */
[----:B------:R-:W-:-:S02]  /*0530*/  ISETP.LT.U32.AND P3, PT, R4, 0x18, !P2 ;  /* 0x000000180400780c */ /* 0x000fc40005761070 */
[----:B------:R-:W-:Y:S02]  /*0540*/  ISETP.LT.U32.AND P5, PT, R4, 0x18, !P6 ;  /* 0x000000180400780c */ /* 0x000fe400077a1070 */
[----:B------:R-:W-:Y:S02]  /*0550*/  P2R R38, PR, RZ, 0x8 ;  /* 0x00000008ff267803 */ /* 0x000fe40000000000 */
[----:B------:R-:W-:Y:S02]  /*0560*/  P2R R45, PR, RZ, 0x20 ;  /* 0x00000020ff2d7803 */ /* 0x000fe40000000000 */
[----:B------:R-:W-:Y:S02]  /*0570*/  ISETP.LT.U32.AND P3, PT, R9, 0x18, !P2 ;  /* 0x000000180900780c */ /* 0x000fe40005761070 */
[----:B------:R-:W-:Y:S02]  /*0580*/  ISETP.LT.U32.AND P5, PT, R7, 0x18, !P6 ;  /* 0x000000180700780c */ /* 0x000fe400077a1070 */
[----:B------:R-:W-:-:S02]  /*0590*/  P2R R41, PR, RZ, 0x8 ;  /* 0x00000008ff297803 */ /* 0x000fc40000000000 */
[----:B------:R-:W-:Y:S02]  /*05a0*/  P2R R46, PR, RZ, 0x20 ;  /* 0x00000020ff2e7803 */ /* 0x000fe40000000000 */
[----:B------:R-:W-:Y:S02]  /*05b0*/  ISETP.LT.U32.AND P3, PT, R4, 0x18, !P4 ;  /* 0x000000180400780c */ /* 0x000fe40006761070 */
[----:B------:R-:W-:Y:S02]  /*05c0*/  ISETP.LT.U32.AND P5, PT, R8, 0x18, !P6 ;  /* 0x000000180800780c */ /* 0x000fe400077a1070 */
[----:B------:R-:W-:Y:S02]  /*05d0*/  P2R R42, PR, RZ, 0x8 ;  /* 0x00000008ff2a7803 */ /* 0x000fe40000000000 */
[----:B------:R-:W-:Y:S02]  /*05e0*/  P2R R47, PR, RZ, 0x20 ;  /* 0x00000020ff2f7803 */ /* 0x000fe40000000000 */
[----:B------:R-:W-:-:S02]  /*05f0*/  ISETP.LT.U32.AND P3, PT, R9, 0x18, !P4 ;  /* 0x000000180900780c */ /* 0x000fc40006761070 */
[----:B------:R-:W-:Y:S02]  /*0600*/  ISETP.LT.U32.AND P5, PT, R9, 0x18, !P6 ;  /* 0x000000180900780c */ /* 0x000fe400077a1070 */
[C---:B------:R-:W-:Y:S02]  /*0610*/  ISETP.LT.U32.AND P1, PT, R6.reuse, 0x18, !P1 ;  /* 0x000000180600780c */ /* 0x040fe40004f21070 */
[C---:B------:R-:W-:Y:S02]  /*0620*/  ISETP.LT.U32.AND P0, PT, R6.reuse, 0x18, !P0 ;  /* 0x000000180600780c */ /* 0x040fe40004701070 */
[C---:B------:R-:W-:Y:S02]  /*0630*/  ISETP.LT.U32.AND P2, PT, R6.reuse, 0x18, !P2 ;  /* 0x000000180600780c */ /* 0x040fe40005741070 */
[C---:B------:R-:W-:Y:S02]  /*0640*/  ISETP.LT.U32.AND P4, PT, R6.reuse, 0x18, !P4 ;  /* 0x000000180600780c */ /* 0x040fe40006781070 */
[----:B0-----:R-:W-:-:S13]  /*0650*/  ISETP.LT.U32.AND P6, PT, R6, 0x18, !P6 ;  /* 0x000000180600780c */ /* 0x001fda00077c1070 */
.L_x_1:
[----:B------:R-:W-:Y:S01]  /*0660*/  P2R R53, PR, RZ, 0x1 ;  /* 0x00000001ff357803 */ /* 0x000fe20000000000 */
[----:B------:R-:W-:Y:S01]  /*0670*/  IMAD.U32 R14, RZ, RZ, UR5 ;  /* 0x00000005ff0e7e24 */ /* 0x000fe2000f8e00ff */
[----:B------:R-:W-:Y:S01]  /*0680*/  SHF.R.S32.HI R10, RZ, 0x1f, R16 ;  /* 0x0000001fff0a7819 */ /* 0x000fe20000011410 */
[----:B------:R-:W-:Y:S01]  /*0690*/  IMAD.U32 R15, RZ, RZ, UR6 ;  /* 0x00000006ff0f7e24 */ /* 0x000fe2000f8e00ff */
[C---:B------:R-:W-:Y:S01]  /*06a0*/  IADD3 R3, P0, PT, R16.reuse, R31, RZ ;  /* 0x0000001f10037210 */ /* 0x040fe20007f1e0ff */
[----:B------:R-:W-:Y:S01]  /*06b0*/  IMAD.MOV.U32 R11, RZ, RZ, R23 ;  /* 0x000000ffff0b7224 */ /* 0x000fe200078e0017 */
[----:B------:R-:W-:Y:S01]  /*06c0*/  P2R R48, PR, RZ, 0x8 ;  /* 0x00000008ff307803 */ /* 0x000fe20000000000 */
[----:B------:R-:W-:Y:S01]  /*06d0*/  IMAD.WIDE R14, R25, 0x4, R14 ;  /* 0x00000004190e7825 */ /* 0x000fe200078e020e */
[----:B------:R-:W-:Y:S02]  /*06e0*/  LEA.HI.X.SX32 R4, R31, R10, 0x1, P0 ;  /* 0x0000000a1f047211 */ /* 0x000fe400000f0eff */
[----:B------:R-:W-:-:S02]  /*06f0*/  IADD3 R5, P0, PT, R16, R21, RZ ;  /* 0x0000001510057210 */ /* 0x000fc40007f1e0ff */
[----:B------:R-:W-:Y:S02]  /*0700*/  IADD3 R2, P3, PT, R16, R19, RZ ;  /* 0x0000001310027210 */ /* 0x000fe40007f7e0ff */
[-C--:B------:R-:W-:Y:S02]  /*0710*/  LEA.HI.X.SX32 R6, R21, R10.reuse, 0x1, P0 ;  /* 0x0000000a15067211 */ /* 0x080fe400000f0eff */
[----:B------:R-:W-:Y:S02]  /*0720*/  LEA.HI.X.SX32 R7, R19, R10, 0x1, P3 ;  /* 0x0000000a13077211 */ /* 0x000fe400018f0eff */
[C---:B------:R-:W-:Y:S02]  /*0730*/  LEA R12, P0, R2.reuse, UR10, 0x2 ;  /* 0x0000000a020c7c11 */ /* 0x040fe4000f8010ff */
[----:B------:R-:W-:Y:S02]  /*0740*/  P2R R52, PR, RZ, 0x4 ;  /* 0x00000004ff347803 */ /* 0x000fe40000000000 */
[----:B------:R-:W-:-:S02]  /*0750*/  LEA.HI.X R13, R2, UR11, R7, 0x2, P0 ;  /* 0x0000000b020d7c11 */ /* 0x000fc400080f1407 */
[C---:B------:R-:W-:Y:S02]  /*0760*/  LEA R2, P0, R3.reuse, UR10, 0x2 ;  /* 0x0000000a03027c11 */ /* 0x040fe4000f8010ff */
[----:B------:R-:W-:Y:S02]  /*0770*/  IADD3 R9, P2, PT, R16, R29, RZ ;  /* 0x0000001d10097210 */ /* 0x000fe40007f5e0ff */
[----:B------:R-:W-:Y:S02]  /*0780*/  LEA.HI.X R3, R3, UR11, R4, 0x2, P0 ;  /* 0x0000000b03037c11 */ /* 0x000fe400080f1404 */
[C---:B------:R-:W-:Y:S02]  /*0790*/  LEA R4, P0, R5.reuse, UR10, 0x2 ;  /* 0x0000000a05047c11 */ /* 0x040fe4000f8010ff */
[----:B------:R-:W-:Y:S02]  /*07a0*/  P2R R54, PR, RZ, 0x2 ;  /* 0x00000002ff367803 */ /* 0x000fe40000000000 */
[----:B------:R-:W-:-:S02]  /*07b0*/  LEA.HI.X R5, R5, UR11, R6, 0x2, P0 ;  /* 0x0000000b05057c11 */ /* 0x000fc400080f1406 */
[----:B------:R-:W-:Y:S02]  /*07c0*/  IADD3 R7, P0, PT, R16, R27, RZ ;  /* 0x0000001b10077210 */ /* 0x000fe40007f1e0ff */
[----:B------:R-:W-:Y:S02]  /*07d0*/  ISETP.NE.AND P1, PT, R28, RZ, PT ;  /* 0x000000ff1c00720c */ /* 0x000fe40003f25270 */
[-C--:B------:R-:W-:Y:S02]  /*07e0*/  LEA.HI.X.SX32 R8, R27, R10.reuse, 0x1, P0 ;  /* 0x0000000a1b087211 */ /* 0x080fe400000f0eff */
[----:B------:R-:W-:Y:S02]  /*07f0*/  LEA R6, P0, R7, UR10, 0x2 ;  /* 0x0000000a07067c11 */ /* 0x000fe4000f8010ff */
[----:B------:R-:W-:Y:S02]  /*0800*/  LEA.HI.X.SX32 R10, R29, R10, 0x1, P2 ;  /* 0x0000000a1d0a7211 */ /* 0x000fe400010f0eff */
[----:B------:R-:W-:-:S02]  /*0810*/  LEA.HI.X R7, R7, UR11, R8, 0x2, P0 ;  /* 0x0000000b07077c11 */ /* 0x000fc400080f1408 */
[C---:B------:R-:W-:Y:S02]  /*0820*/  LEA R8, P2, R9.reuse, UR10, 0x2 ;  /* 0x0000000a09087c11 */ /* 0x040fe4000f8410ff */
[----:B------:R-:W-:Y:S01]  /*0830*/  ISETP.NE.AND P0, PT, R34, RZ, PT ;  /* 0x000000ff2200720c */ /* 0x000fe20003f05270 */
[----:B------:R-:W2:Y:S01]  /*0840*/  @P1 LDG.E R20, desc[UR8][R14.64+0xc0] ;  /* 0x0000c0080e141981 */ /* 0x000ea2000c1e1900 */
[----:B------:R-:W-:Y:S01]  /*0850*/  LEA.HI.X R9, R9, UR11, R10, 0x2, P2 ;  /* 0x0000000b09097c11 */ /* 0x000fe200090f140a */
[----:B------:R-:W-:Y:S01]  /*0860*/  IMAD.MOV.U32 R10, RZ, RZ, R18 ;  /* 0x000000ffff0a7224 */ /* 0x000fe200078e0012 */
[----:B------:R-:W-:Y:S02]  /*0870*/  P2R R49, PR, RZ, 0x20 ;  /* 0x00000020ff317803 */ /* 0x000fe40000000000 */
[----:B------:R-:W-:Y:S02]  /*0880*/  ISETP.NE.AND P5, PT, R38, RZ, PT ;  /* 0x000000ff2600720c */ /* 0x000fe40003fa5270 */
[----:B------:R-:W2:Y:S01]  /*0890*/  @P1 LDG.E R22, desc[UR8][R10.64+-0x30] ;  /* 0xffffd0080a161981 */ /* 0x000ea2000c1e1900 */
[----:B------:R-:W-:-:S02]  /*08a0*/  P2R R51, PR, RZ, 0x10 ;  /* 0x00000010ff337803 */ /* 0x000fc40000000000 */
[----:B------:R-:W-:Y:S02]  /*08b0*/  ISETP.NE.AND P4, PT, R42, RZ, PT ;  /* 0x000000ff2a00720c */ /* 0x000fe40003f85270 */
[----:B------:R-:W3:Y:S01]  /*08c0*/  @P0 LDG.E R26, desc[UR8][R10.64+-0x2c] ;  /* 0xffffd4080a1a0981 */ /* 0x000ee2000c1e1900 */
[----:B------:R-:W-:Y:S02]  /*08d0*/  IADD3 R18, P2, PT, R10, 0x64, RZ ;  /* 0x000000640a127810 */ /* 0x000fe40007f5e0ff */
[----:B------:R-:W-:Y:S01]  /*08e0*/  ISETP.NE.AND P3, PT, R30, RZ, PT ;  /* 0x000000ff1e00720c */ /* 0x000fe20003f65270 */
[----:B------:R-:W3:Y:S01]  /*08f0*/  @P0 LDG.E R24, desc[UR8][R12.64+0x4] ;  /* 0x000004080c180981 */ /* 0x000ee2000c1e1900 */
[----:B------:R-:W-:Y:S01]  /*0900*/  P2R R50, PR, RZ, 0x40 ;  /* 0x00000040ff327803 */ /* 0x000fe20000000000 */
[----:B------:R-:W-:Y:S01]  /*0910*/  IMAD.X R23, RZ, RZ, R11, P2 ;  /* 0x000000ffff177224 */ /* 0x000fe200010e060b */
[----:B------:R-:W-:Y:S01]  /*0920*/  ISETP.NE.AND P2, PT, R45, RZ, PT ;  /* 0x000000ff2d00720c */ /* 0x000fe20003f45270 */
[----:B--2---:R-:W-:-:S02]  /*0930*/  @P1 FFMA R17, R20, R22, R17 ;  /* 0x0000001614111223 */ /* 0x004fc40000000011 */
[----:B------:R-:W2:Y:S04]  /*0940*/  @P5 LDG.E R22, desc[UR8][R10.64+-0x28] ;  /* 0xffffd8080a165981 */ /* 0x000ea8000c1e1900 */
[----:B------:R-:W2:Y:S01]  /*0950*/  @P5 LDG.E R20, desc[UR8][R12.64] ;  /* 0x000000080c145981 */ /* 0x000ea2000c1e1900 */
[----:B---3--:R-:W-:-:S03]  /*0960*/  @P0 FFMA R17, R24, R26, R17 ;  /* 0x0000001a18110223 */ /* 0x008fc60000000011 */
[----:B------:R-:W3:Y:S04]  /*0970*/  @P4 LDG.E R26, desc[UR8][R10.64+-0x24] ;  /* 0xffffdc080a1a4981 */ /* 0x000ee8000c1e1900 */
[----:B------:R-:W3:Y:S01]  /*0980*/  @P4 LDG.E R24, desc[UR8][R12.64+-0x4] ;  /* 0xfffffc080c184981 */ /* 0x000ee2000c1e1900 */
[----:B------:R-:W-:Y:S01]  /*0990*/  ISETP.NE.AND P1, PT, R35, RZ, PT ;  /* 0x000000ff2300720c */ /* 0x000fe20003f25270 */
[----:B--2---:R-:W-:Y:S02]  /*09a0*/  @P5 FFMA R17, R20, R22, R17 ;  /* 0x0000001614115223 */ /* 0x004fe40000000011 */
[----:B------:R-:W2:Y:S04]  /*09b0*/  @P2 LDG.E R20, desc[UR8][R12.64+-0x8] ;  /* 0xfffff8080c142981 */ /* 0x000ea8000c1e1900 */
[----:B------:R-:W2:Y:S01]  /*09c0*/  @P2 LDG.E R22, desc[UR8][R10.64+-0x20] ;  /* 0xffffe0080a162981 */ /* 0x000ea2000c1e1900 */
[----:B---3--:R-:W-:-:S03]  /*09d0*/  @P4 FFMA R17, R24, R26, R17 ;  /* 0x0000001a18114223 */ /* 0x008fc60000000011 */
[----:B------:R-:W3:Y:S04]  /*09e0*/  @P3 LDG.E R26, desc[UR8][R10.64+-0x1c] ;  /* 0xffffe4080a1a3981 */ /* 0x000ee8000c1e1900 */
[----:B------:R-:W3:Y:S01]  /*09f0*/  @P3 LDG.E R24, desc[UR8][R14.64+0x60] ;  /* 0x000060080e183981 */ /* 0x000ee2000c1e1900 */
[----:B------:R-:W-:Y:S02]  /*0a00*/  ISETP.NE.AND P0, PT, R39, RZ, PT ;  /* 0x000000ff2700720c */ /* 0x000fe40003f05270 */
[----:B------:R-:W-:-:S13]  /*0a10*/  ISETP.NE.AND P4, PT, R43, RZ, PT ;  /* 0x000000ff2b00720c */ /* 0x000fda0003f85270 */
[----:B------:R-:W4:Y:S04]  /*0a20*/  @P4 LDG.E R13, desc[UR8][R10.64+-0x10] ;  /* 0xfffff0080a0d4981 */ /* 0x000f28000c1e1900 */
[----:B------:R-:W4:Y:S01]  /*0a30*/  @P4 LDG.E R12, desc[UR8][R2.64+-0x4] ;  /* 0xfffffc08020c4981 */ /* 0x000f22000c1e1900 */
[----:B--2---:R-:W-:-:S03]  /*0a40*/  @P2 FFMA R17, R20, R22, R17 ;  /* 0x0000001614112223 */ /* 0x004fc60000000011 */
[----:B------:R-:W2:Y:S04]  /*0a50*/  @P1 LDG.E R22, desc[UR8][R10.64+-0x18] ;  /* 0xffffe8080a161981 */ /* 0x000ea8000c1e1900 */
[----:B------:R-:W2:Y:S01]  /*0a60*/  @P1 LDG.E R20, desc[UR8][R2.64+0x4] ;  /* 0x0000040802141981 */ /* 0x000ea2000c1e1900 */
[----:B---3--:R-:W-:-:S03]  /*0a70*/  @P3 FFMA R17, R24, R26, R17 ;  /* 0x0000001a18113223 */ /* 0x008fc60000000011 */
[----:B------:R-:W3:Y:S04]  /*0a80*/  @P0 LDG.E R26, desc[UR8][R10.64+-0x14] ;  /* 0xffffec080a1a0981 */ /* 0x000ee8000c1e1900 */
[----:B------:R-:W3:Y:S01]  /*0a90*/  @P0 LDG.E R24, desc[UR8][R2.64] ;  /* 0x0000000802180981 */ /* 0x000ee2000c1e1900 */
[----:B------:R-:W-:Y:S02]  /*0aa0*/  ISETP.NE.AND P2, PT, R46, RZ, PT ;  /* 0x000000ff2e00720c */ /* 0x000fe40003f45270 */
[----:B------:R-:W-:Y:S01]  /*0ab0*/  ISETP.NE.AND P5, PT, R40, RZ, PT ;  /* 0x000000ff2800720c */ /* 0x000fe20003fa5270 */
[----:B--2---:R-:W-:-:S10]  /*0ac0*/  @P1 FFMA R17, R20, R22, R17 ;  /* 0x0000001614111223 */ /* 0x004fd40000000011 */
[----:B------:R-:W2:Y:S04]  /*0ad0*/  @P2 LDG.E R20, desc[UR8][R2.64+-0x8] ;  /* 0xfffff80802142981 */ /* 0x000ea8000c1e1900 */
[----:B------:R-:W2:Y:S01]  /*0ae0*/  @P2 LDG.E R22, desc[UR8][R10.64+-0xc] ;  /* 0xfffff4080a162981 */ /* 0x000ea2000c1e1900 */
[----:B---3--:R-:W-:Y:S01]  /*0af0*/  @P0 FFMA R17, R24, R26, R17 ;  /* 0x0000001a18110223 */ /* 0x008fe20000000011 */
[----:B------:R-:W-:Y:S02]  /*0b00*/  P2R R24, PR, RZ, 0x20 ;  /* 0x00000020ff187803 */ /* 0x000fe40000000000 */
[----:B------:R-:W-:Y:S01]  /*0b10*/  ISETP.NE.AND P5, PT, R32, RZ, PT ;  /* 0x000000ff2000720c */ /* 0x000fe20003fa5270 */
[----:B----4-:R-:W-:Y:S01]  /*0b20*/  @P4 FFMA R17, R12, R13, R17 ;  /* 0x0000000d0c114223 */ /* 0x010fe20000000011 */
[----:B------:R-:W-:-:S11]  /*0b30*/  ISETP.NE.AND P3, PT, R36, RZ, PT ;  /* 0x000000ff2400720c */ /* 0x000fd60003f65270 */
[----:B------:R-:W3:Y:S04]  /*0b40*/  @P5 LDG.E R13, desc[UR8][R10.64+-0x8] ;  /* 0xfffff8080a0d5981 */ /* 0x000ee8000c1e1900 */
[----:B------:R-:W3:Y:S01]  /*0b50*/  @P5 LDG.E R12, desc[UR8][R14.64] ;  /* 0x000000080e0c5981 */ /* 0x000ee2000c1e1900 */
[----:B--2---:R-:W-:-:S03]  /*0b60*/  @P2 FFMA R17, R20, R22, R17 ;  /* 0x0000001614112223 */ /* 0x004fc60000000011 */
[----:B------:R-:W2:Y:S04]  /*0b70*/  @P3 LDG.E R22, desc[UR8][R10.64+-0x4] ;  /* 0xfffffc080a163981 */ /* 0x000ea8000c1e1900 */
[----:B------:R-:W2:Y:S01]  /*0b80*/  @P3 LDG.E R20, desc[UR8][R4.64+0x4] ;  /* 0x0000040804143981 */ /* 0x000ea2000c1e1900 */
[----:B------:R-:W-:Y:S02]  /*0b90*/  ISETP.NE.AND P1, PT, R44, RZ, PT ;  /* 0x000000ff2c00720c */ /* 0x000fe40003f25270 */
[----:B------:R-:W-:-:S11]  /*0ba0*/  ISETP.NE.AND P0, PT, R47, RZ, PT ;  /* 0x000000ff2f00720c */ /* 0x000fd60003f05270 */
[----:B------:R-:W4:Y:S01]  /*0bb0*/  @P1 LDG.E R3, desc[UR8][R10.64+0x4] ;  /* 0x000004080a031981 */ /* 0x000f22000c1e1900 */
[----:B---3--:R-:W-:Y:S01]  /*0bc0*/  @P5 FFMA R17, R12, R13, R17 ;  /* 0x0000000d0c115223 */ /* 0x008fe20000000011 */
[----:B------:R-:W-:Y:S02]  /*0bd0*/  ISETP.NE.AND P5, PT, R24, RZ, PT ;  /* 0x000000ff1800720c */ /* 0x000fe40003fa5270 */
[----:B------:R-:W4:Y:S11]  /*0be0*/  @P1 LDG.E R2, desc[UR8][R4.64+-0x4] ;  /* 0xfffffc0804021981 */ /* 0x000f36000c1e1900 */
[----:B------:R-:W3:Y:S04]  /*0bf0*/  @P5 LDG.E R13, desc[UR8][R10.64] ;  /* 0x000000080a0d5981 */ /* 0x000ee8000c1e1900 */
[----:B------:R-:W3:Y:S01]  /*0c00*/  @P5 LDG.E R12, desc[UR8][R4.64] ;  /* 0x00000008040c5981 */ /* 0x000ee2000c1e1900 */
[----:B--2---:R-:W-:-:S03]  /*0c10*/  @P3 FFMA R17, R20, R22, R17 ;  /* 0x0000001614113223 */ /* 0x004fc60000000011 */
[----:B------:R-:W2:Y:S04]  /*0c20*/  @P0 LDG.E R20, desc[UR8][R4.64+-0x8] ;  /* 0xfffff80804140981 */ /* 0x000ea8000c1e1900 */
[----:B------:R-:W2:Y:S01]  /*0c30*/  @P0 LDG.E R22, desc[UR8][R10.64+0x8] ;  /* 0x000008080a160981 */ /* 0x000ea2000c1e1900 */
[----:B------:R-:W-:Y:S02]  /*0c40*/  ISETP.NE.AND P2, PT, R33, RZ, PT ;  /* 0x000000ff2100720c */ /* 0x000fe40003f45270 */
[----:B------:R-:W-:Y:S02]  /*0c50*/  ISETP.NE.AND P4, PT, R37, RZ, PT ;  /* 0x000000ff2500720c */ /* 0x000fe40003f85270 */
[----:B------:R-:W-:Y:S01]  /*0c60*/  ISETP.NE.AND P6, PT, R41, RZ, PT ;  /* 0x000000ff2900720c */ /* 0x000fe20003fc5270 */
[----:B---3--:R-:W-:-:S08]  /*0c70*/  @P5 FFMA R17, R12, R13, R17 ;  /* 0x0000000d0c115223 */ /* 0x008fd00000000011 */
[----:B------:R-:W3:Y:S04]  /*0c80*/  @P2 LDG.E R13, desc[UR8][R10.64+0xc] ;  /* 0x00000c080a0d2981 */ /* 0x000ee8000c1e1900 */
[----:B------:R-:W3:Y:S01]  /*0c90*/  @P2 LDG.E R12, desc[UR8][R14.64+-0x60] ;  /* 0xffffa0080e0c2981 */ /* 0x000ee2000c1e1900 */
[----:B----4-:R-:W-:-:S03]  /*0ca0*/  @P1 FFMA R17, R2, R3, R17 ;  /* 0x0000000302111223 */ /* 0x010fc60000000011 */
[----:B------:R-:W4:Y:S04]  /*0cb0*/  @P4 LDG.E R3, desc[UR8][R10.64+0x10] ;  /* 0x000010080a034981 */ /* 0x000f28000c1e1900 */
[----:B------:R-:W4:Y:S01]  /*0cc0*/  @P4 LDG.E R2, desc[UR8][R6.64+0x4] ;  /* 0x0000040806024981 */ /* 0x000f22000c1e1900 */
[----:B--2---:R-:W-:-:S03]  /*0cd0*/  @P0 FFMA R17, R20, R22, R17 ;  /* 0x0000001614110223 */ /* 0x004fc60000000011 */
[----:B------:R-:W2:Y:S04]  /*0ce0*/  @P6 LDG.E R22, desc[UR8][R10.64+0x14] ;  /* 0x000014080a166981 */ /* 0x000ea8000c1e1900 */
[----:B------:R-:W2:Y:S01]  /*0cf0*/  @P6 LDG.E R20, desc[UR8][R6.64] ;  /* 0x0000000806146981 */ /* 0x000ea2000c1e1900 */
[----:B------:R-:W-:Y:S02]  /*0d00*/  ISETP.NE.AND P3, PT, R48, RZ, PT ;  /* 0x000000ff3000720c */ /* 0x000fe40003f65270 */
[----:B------:R-:W-:Y:S02]  /*0d10*/  ISETP.NE.AND P5, PT, R49, RZ, PT ;  /* 0x000000ff3100720c */ /* 0x000fe40003fa5270 */
[----:B------:R-:W-:Y:S02]  /*0d20*/  ISETP.NE.AND P1, PT, R54, RZ, PT ;  /* 0x000000ff3600720c */ /* 0x000fe40003f25270 */
[----:B------:R-:W-:-:S07]  /*0d30*/  ISETP.NE.AND P0, PT, R53, RZ, PT ;  /* 0x000000ff3500720c */ /* 0x000fce0003f05270 */
[----:B------:R-:W5:Y:S04]  /*0d40*/  @P3 LDG.E R5, desc[UR8][R10.64+0x18] ;  /* 0x000018080a053981 */ /* 0x000f68000c1e1900 */
[----:B------:R-:W5:Y:S04]  /*0d50*/  @P3 LDG.E R4, desc[UR8][R6.64+-0x4] ;  /* 0xfffffc0806043981 */ /* 0x000f68000c1e1900 */
[----:B------:R-:W5:Y:S01]  /*0d60*/  @P1 LDG.E R14, desc[UR8][R14.64+-0xc0] ;  /* 0xffff40080e0e1981 */ /* 0x000f62000c1e1900 */
[----:B---3--:R-:W-:Y:S01]  /*0d70*/  @P2 FFMA R17, R12, R13, R17 ;  /* 0x0000000d0c112223 */ /* 0x008fe20000000011 */
[----:B------:R-:W-:-:S02]  /*0d80*/  ISETP.NE.AND P2, PT, R52, RZ, PT ;  /* 0x000000ff3400720c */ /* 0x000fc40003f45270 */
[----:B------:R-:W3:Y:S04]  /*0d90*/  @P5 LDG.E R12, desc[UR8][R6.64+-0x8] ;  /* 0xfffff808060c5981 */ /* 0x000ee8000c1e1900 */
[----:B------:R-:W3:Y:S01]  /*0da0*/  @P0 LDG.E R13, desc[UR8][R10.64+0x24] ;  /* 0x000024080a0d0981 */ /* 0x000ee2000c1e1900 */
[----:B----4-:R-:W-:-:S03]  /*0db0*/  @P4 FFMA R17, R2, R3, R17 ;  /* 0x0000000302114223 */ /* 0x010fc60000000011 */
[----:B------:R-:W3:Y:S01]  /*0dc0*/  @P5 LDG.E R2, desc[UR8][R10.64+0x1c] ;  /* 0x00001c080a025981 */ /* 0x000ee2000c1e1900 */
[----:B------:R-:W-:-:S03]  /*0dd0*/  ISETP.NE.AND P4, PT, R51, RZ, PT ;  /* 0x000000ff3300720c */ /* 0x000fc60003f85270 */
[----:B------:R-:W4:Y:S04]  /*0de0*/  @P1 LDG.E R3, desc[UR8][R10.64+0x20] ;  /* 0x000020080a031981 */ /* 0x000f28000c1e1900 */
[----:B------:R-:W4:Y:S06]  /*0df0*/  @P2 LDG.E R6, desc[UR8][R10.64+0x28] ;  /* 0x000028080a062981 */ /* 0x000f2c000c1e1900 */
[----:B------:R-:W4:Y:S04]  /*0e00*/  @P4 LDG.E R24, desc[UR8][R8.64+-0x4] ;  /* 0xfffffc0808184981 */ /* 0x000f28000c1e1900 */
[----:B------:R-:W4:Y:S01]  /*0e10*/  @P4 LDG.E R7, desc[UR8][R10.64+0x2c] ;  /* 0x00002c080a074981 */ /* 0x000f22000c1e1900 */
[----:B--2---:R-:W-:Y:S01]  /*0e20*/  @P6 FFMA R17, R20, R22, R17 ;  /* 0x0000001614116223 */ /* 0x004fe20000000011 */
[----:B------:R-:W-:-:S02]  /*0e30*/  ISETP.NE.AND P6, PT, R50, RZ, PT ;  /* 0x000000ff3200720c */ /* 0x000fc40003fc5270 */
[----:B------:R-:W2:Y:S04]  /*0e40*/  @P0 LDG.E R20, desc[UR8][R8.64+0x4] ;  /* 0x0000040808140981 */ /* 0x000ea8000c1e1900 */
[----:B------:R-:W2:Y:S07]  /*0e50*/  @P2 LDG.E R22, desc[UR8][R8.64] ;  /* 0x0000000808162981 */ /* 0x000eae000c1e1900 */
[----:B------:R-:W2:Y:S04]  /*0e60*/  @P6 LDG.E R26, desc[UR8][R8.64+-0x8] ;  /* 0xfffff808081a6981 */ /* 0x000ea8000c1e1900 */
[----:B------:R-:W2:Y:S01]  /*0e70*/  @P6 LDG.E R48, desc[UR8][R10.64+0x30] ;  /* 0x000030080a306981 */ /* 0x000ea2000c1e1900 */
[----:B-----5:R-:W-:Y:S01]  /*0e80*/  @P3 FFMA R17, R4, R5, R17 ;  /* 0x0000000504113223 */ /* 0x020fe20000000011 */
[----:B------:R-:W-:-:S04]  /*0e90*/  UIADD3 UR4, UPT, UPT, UR4, 0x1, URZ ;  /* 0x0000000104047890 */ /* 0x000fc8000fffe0ff */
[----:B------:R-:W-:Y:S01]  /*0ea0*/  UISETP.NE.AND UP0, UPT, UR4, 0x8, UPT ;  /* 0x000000080400788c */ /* 0x000fe2000bf05270 */
[----:B---3--:R-:W-:-:S04]  /*0eb0*/  @P5 FFMA R17, R12, R2, R17 ;  /* 0x000000020c115223 */ /* 0x008fc80000000011 */
[----:B----4-:R-:W-:Y:S01]  /*0ec0*/  @P1 FFMA R17, R14, R3, R17 ;  /* 0x000000030e111223 */ /* 0x010fe20000000011 */
[----:B------:R-:W-:Y:S02]  /*0ed0*/  VIADD R31, R31, 0x240 ;  /* 0x000002401f1f7836 */ /* 0x000fe40000000000 */
[----:B------:R-:W-:Y:S02]  /*0ee0*/  VIADD R19, R19, 0x240 ;  /* 0x0000024013137836 */ /* 0x000fe40000000000 */
[----:B------:R-:W-:Y:S02]  /*0ef0*/  VIADD R21, R21, 0x240 ;  /* 0x0000024015157836 */ /* 0x000fe40000000000 */
[----:B------:R-:W-:Y:S02]  /*0f00*/  VIADD R27, R27, 0x240 ;  /* 0x000002401b1b7836 */ /* 0x000fe40000000000 */
[----:B------:R-:W-:Y:S02]  /*0f10*/  VIADD R29, R29, 0x240 ;  /* 0x000002401d1d7836 */ /* 0x000fe40000000000 */
[----:B------:R-:W-:-:S02]  /*0f20*/  VIADD R25, R25, 0x240 ;  /* 0x0000024019197836 */ /* 0x000fc40000000000 */
[----:B--2---:R-:W-:-:S04]  /*0f30*/  @P0 FFMA R17, R20, R13, R17 ;  /* 0x0000000d14110223 */ /* 0x004fc80000000011 */
[----:B------:R-:W-:-:S04]  /*0f40*/  @P2 FFMA R17, R22, R6, R17 ;  /* 0x0000000616112223 */ /* 0x000fc80000000011 */
[----:B------:R-:W-:-:S04]  /*0f50*/  @P4 FFMA R17, R24, R7, R17 ;  /* 0x0000000718114223 */ /* 0x000fc80000000011 */
[----:B------:R-:W-:Y:S01]  /*0f60*/  @P6 FFMA R17, R26, R48, R17 ;  /* 0x000000301a116223 */ /* 0x000fe20000000011 */
[----:B------:R-:W-:Y:S06]  /*0f70*/  BRA.U UP0, `(.L_x_1) ;  /* 0xfffffff500b87547 */ /* 0x000fec000b83ffff */
[----:B------:R-:W0:Y:S02]  /*0f80*/  LDC.64 R2, c[0x0][0x390] ;  /* 0x0000e400ff027b82 */ /* 0x000e240000000a00 */
[----:B0-----:R-:W-:-:S05]  /*0f90*/  IMAD.WIDE R2, R0, 0x4, R2 ;  /* 0x0000000400027825 */ /* 0x001fca00078e0202 */
[----:B------:R-:W-:Y:S01]  /*0fa0*/  STG.E desc[UR8][R2.64], R17 ;  /* 0x0000001102007986 */ /* 0x000fe2000c101908 */
[----:B------:R-:W-:Y:S05]  /*0fb0*/  EXIT ;  /* 0x000000000000794d */ /* 0x000fea0003800000 */
.L_x_2:
        /* <DEDUP_REMOVED lines=12> */
.L_x_59:


//--------------------- .text._Z24convBackwardWeightKernelPKfS0_PfS1_i --------------------------
	.section	.text._Z24convBackwardWeightKernelPKfS0_PfS1_i,"ax",@progbits
	.align	128
        .global         _Z24convBackwardWeightKernelPKfS0_PfS1_i
        .type           _Z24convBackwardWeightKernelPKfS0_PfS1_i,@function
        .size           _Z24convBackwardWeightKernelPKfS0_PfS1_i,(.L_x_60 - _Z24convBackwardWeightKernelPKfS0_PfS1_i)
        .other          _Z24convBackwardWeightKernelPKfS0_PfS1_i,@"STO_CUDA_ENTRY STV_DEFAULT"
_Z24convBackwardWeightKernelPKfS0_PfS1_i:
.text._Z24convBackwardWeightKernelPKfS0_PfS1_i:
[----:B------:R-:W-:Y:S01]  /*0000*/  LDC R1, c[0x0][0x37c] ;  /* 0x0000df00ff017b82 */ /* 0x000fe20000000800 */
[----:B------:R-:W0:Y:S07]  /*0010*/  S2R R3, SR_TID.X ;  /* 0x0000000000037919 */ /* 0x000e2e0000002100 */
[----:B------:R-:W0:Y:S08]  /*0020*/  S2UR UR4, SR_CTAID.X ;  /* 0x00000000000479c3 */ /* 0x000e300000002500 */
[----:B------:R-:W0:Y:S02]  /*0030*/  LDC R0, c[0x0][0x360] ;  /* 0x0000d800ff007b82 */ /* 0x000e240000000800 */
[----:B0-----:R-:W-:-:S05]  /*0040*/  IMAD R0, R0, UR4, R3 ;  /* 0x0000000400007c24 */ /* 0x001fca000f8e0203 */
[----:B------:R-:W-:-:S13]  /*0050*/  ISETP.GT.AND P0, PT, R0, 0xcf, PT ;  /* 0x000000cf0000780c */ /* 0x000fda0003f04270 */
[----:B------:R-:W-:Y:S05]  /*0060*/  @P0 EXIT ;  /* 0x000000000000094d */ /* 0x000fea0003800000 */
[----:B------:R-:W-:Y:S01]  /*0070*/  ISETP.GT.AND P0, PT, R0, 0xc7, PT ;  /* 0x000000c70000780c */ /* 0x000fe20003f04270 */
[----:B------:R-:W0:-:S12]  /*0080*/  LDCU.64 UR12, c[0x0][0x358] ;  /* 0x00006b00ff0c77ac */ /* 0x000e180008000a00 */
[----:B------:R-:W-:Y:S05]  /*0090*/  @P0 BRA `(.L_x_3) ;  /* 0x0000000400f40947 */ /* 0x000fea0003800000 */
[----:B------:R-:W1:Y:S01]  /*00a0*/  LDCU UR4, c[0x0][0x3a0] ;  /* 0x00007400ff0477ac */ /* 0x000e620008000800 */
[----:B------:R-:W-:Y:S01]  /*00b0*/  HFMA2 R11, -RZ, RZ, 0, 0 ;  /* 0x00000000ff0b7431 */ /* 0x000fe200000001ff */
[----:B-1----:R-:W-:-:S09]  /*00c0*/  UISETP.GE.AND UP0, UPT, UR4, 0x1, UPT ;  /* 0x000000010400788c */ /* 0x002fd2000bf06270 */
[----:B------:R-:W-:Y:S05]  /*00d0*/  BRA.U !UP0, `(.L_x_4) ;  /* 0x0000000508d47547 */ /* 0x000fea000b800000 */
[----:B------:R-:W-:Y:S01]  /*00e0*/  IMAD.HI R7, R0, 0x51eb851f, RZ ;  /* 0x51eb851f00077827 */ /* 0x000fe200078e02ff */
[----:B------:R-:W1:Y:S01]  /*00f0*/  LDCU.128 UR8, c[0x0][0x380] ;  /* 0x00007000ff0877ac */ /* 0x000e620008000c00 */
[----:B------:R-:W-:Y:S02]  /*0100*/  MOV R11, RZ ;  /* 0x000000ff000b7202 */ /* 0x000fe40000000f00 */
[----:B------:R-:W-:Y:S02]  /*0110*/  MOV R9, RZ ;  /* 0x000000ff00097202 */ /* 0x000fe40000000f00 */
[----:B------:R-:W-:-:S04]  /*0120*/  SHF.R.U32.HI R2, RZ, 0x1f, R7 ;  /* 0x0000001fff027819 */ /* 0x000fc80000011607 */
[----:B------:R-:W-:-:S05]  /*0130*/  LEA.HI.SX32 R7, R7, R2, 0x1d ;  /* 0x0000000207077211 */ /* 0x000fca00078feaff */
[----:B------:R-:W-:Y:S01]  /*0140*/  IMAD R2, R7, -0x19, R0 ;  /* 0xffffffe707027824 */ /* 0x000fe200078e0200 */
[----:B-1----:R-:W-:-:S04]  /*0150*/  UIADD3 UR7, UP0, UPT, UR8, 0x30, URZ ;  /* 0x0000003008077890 */ /* 0x002fc8000ff1e0ff */
[----:B------:R-:W-:Y:S01]  /*0160*/  PRMT R3, R2, 0x9910, RZ ;  /* 0x0000991002037816 */ /* 0x000fe200000000ff */
[----:B------:R-:W-:Y:S02]  /*0170*/  UIADD3 UR5, UP1, UPT, UR10, 0x30, URZ ;  /* 0x000000300a057890 */ /* 0x000fe4000ff3e0ff */
[----:B------:R-:W-:Y:S02]  /*0180*/  UIADD3.X UR8, UPT, UPT, URZ, UR9, URZ, UP0, !UPT ;  /* 0x00000009ff087290 */ /* 0x000fe400087fe4ff */
[----:B------:R-:W-:Y:S01]  /*0190*/  IMAD R3, R3, 0x67, RZ ;  /* 0x0000006703037824 */ /* 0x000fe200078e02ff */
[----:B------:R-:W-:-:S04]  /*01a0*/  UIADD3.X UR6, UPT, UPT, URZ, UR11, URZ, UP1, !UPT ;  /* 0x0000000bff067290 */ /* 0x000fc80008ffe4ff */
[C---:B------:R-:W-:Y:S02]  /*01b0*/  LOP3.LUT R4, R3.reuse, 0xffff, RZ, 0xc0, !PT ;  /* 0x0000ffff03047812 */ /* 0x040fe400078ec0ff */
[----:B------:R-:W-:Y:S02]  /*01c0*/  PRMT R5, R3, 0x9910, RZ ;  /* 0x0000991003057816 */ /* 0x000fe400000000ff */
[----:B------:R-:W-:Y:S02]  /*01d0*/  SHF.R.U32.HI R3, RZ, 0xf, R4 ;  /* 0x0000000fff037819 */ /* 0x000fe40000011604 */
[----:B------:R-:W-:-:S04]  /*01e0*/  MOV R4, R5 ;  /* 0x0000000500047202 */ /* 0x000fc80000000f00 */
[----:B------:R-:W-:-:S04]  /*01f0*/  LEA.HI.SX32 R3, R4, R3, 0x17 ;  /* 0x0000000304037211 */ /* 0x000fc800078fbaff */
[----:B------:R-:W-:-:S04]  /*0200*/  PRMT R5, R3, 0x9910, RZ ;  /* 0x0000991003057816 */ /* 0x000fc800000000ff */
[----:B------:R-:W-:-:S04]  /*0210*/  LEA R3, R5, R5, 0x2 ;  /* 0x0000000505037211 */ /* 0x000fc800078e10ff */
[----:B------:R-:W-:-:S04]  /*0220*/  IADD3 R3, PT, PT, RZ, -R3, RZ ;  /* 0x80000003ff037210 */ /* 0x000fc80007ffe0ff */
[----:B------:R-:W-:-:S04]  /*0230*/  PRMT R3, R3, 0x7710, RZ ;  /* 0x0000771003037816 */ /* 0x000fc800000000ff */
[----:B------:R-:W-:-:S04]  /*0240*/  IADD3 R2, PT, PT, R2, R3, RZ ;  /* 0x0000000302027210 */ /* 0x000fc80007ffe0ff */
[----:B------:R-:W-:-:S04]  /*0250*/  LOP3.LUT R2, R2, 0xffff, RZ, 0xc0, !PT ;  /* 0x0000ffff02027812 */ /* 0x000fc800078ec0ff */
[----:B------:R-:W-:-:S05]  /*0260*/  PRMT R8, R2, 0x8880, RZ ;  /* 0x0000888002087816 */ /* 0x000fca00000000ff */
[----:B------:R-:W-:-:S07]  /*0270*/  IMAD R8, R5, 0x1c, R8 ;  /* 0x0000001c05087824 */ /* 0x000fce00078e0208 */
.L_x_6:
[----:B------:R-:W1:Y:S01]  /*0280*/  LDCU UR4, c[0x0][0x3a0] ;  /* 0x00007400ff0477ac */ /* 0x000e620008000800 */
[C---:B------:R-:W-:Y:S01]  /*0290*/  LEA R6, R9.reuse, R7, 0x3 ;  /* 0x0000000709067211 */ /* 0x040fe200078e18ff */
[C---:B------:R-:W-:Y:S01]  /*02a0*/  IMAD R10, R9.reuse, 0x310, R8 ;  /* 0x00000310090a7824 */ /* 0x040fe200078e0208 */
[----:B------:R-:W-:-:S03]  /*02b0*/  IADD3 R9, PT, PT, R9, 0x1, RZ ;  /* 0x0000000109097810 */ /* 0x000fc60007ffe0ff */
[----:B------:R-:W-:Y:S01]  /*02c0*/  IMAD R6, R6, 0x240, RZ ;  /* 0x0000024006067824 */ /* 0x000fe200078e02ff */
[----:B-1----:R-:W-:Y:S01]  /*02d0*/  ISETP.NE.AND P0, PT, R9, UR4, PT ;  /* 0x0000000409007c0c */ /* 0x002fe2000bf05270 */
[----:B------:R-:W-:-:S12]  /*02e0*/  UMOV UR4, URZ ;  /* 0x000000ff00047c82 */ /* 0x000fd80008000000 */
.L_x_5:
[----:B------:R-:W-:Y:S02]  /*02f0*/  MOV R4, UR7 ;  /* 0x0000000700047c02 */ /* 0x000fe40008000f00 */
[----:B------:R-:W-:Y:S02]  /*0300*/  MOV R5, UR8 ;  /* 0x0000000800057c02 */ /* 0x000fe40008000f00 */
[----:B------:R-:W-:Y:S02]  /*0310*/  MOV R2, UR5 ;  /* 0x0000000500027c02 */ /* 0x000fe40008000f00 */
[----:B------:R-:W-:Y:S01]  /*0320*/  MOV R3, UR6 ;  /* 0x0000000600037c02 */ /* 0x000fe20008000f00 */
[----:B------:R-:W-:-:S04]  /*0330*/  IMAD.WIDE R4, R10, 0x4, R4 ;  /* 0x000000040a047825 */ /* 0x000fc800078e0204 */
[----:B------:R-:W-:Y:S01]  /*0340*/  IMAD.WIDE R2, R6, 0x4, R2 ;  /* 0x0000000406027825 */ /* 0x000fe200078e0202 */
[----:B0-----:R-:W2:Y:S04]  /*0350*/  LDG.E R23, desc[UR12][R4.64+-0x30] ;  /* 0xffffd00c04177981 */ /* 0x001ea8000c1e1900 */
[----:B------:R-:W2:Y:S04]  /*0360*/  LDG.E R12, desc[UR12][R2.64+-0x30] ;  /* 0xffffd00c020c7981 */ /* 0x000ea8000c1e1900 */
[----:B------:R-:W3:Y:S04]  /*0370*/  LDG.E R25, desc[UR12][R4.64+-0x2c] ;  /* 0xffffd40c04197981 */ /* 0x000ee8000c1e1900 */
[----:B------:R-:W3:Y:S04]  /*0380*/  LDG.E R24, desc[UR12][R2.64+-0x2c] ;  /* 0xffffd40c02187981 */ /* 0x000ee8000c1e1900 */
[----:B------:R-:W4:Y:S04]  /*0390*/  LDG.E R21, desc[UR12][R2.64+-0x28] ;  /* 0xffffd80c02157981 */ /* 0x000f28000c1e1900 */
[----:B------:R-:W4:Y:S04]  /*03a0*/  LDG.E R22, desc[UR12][R4.64+-0x28] ;  /* 0xffffd80c04167981 */ /* 0x000f28000c1e1900 */
[----:B------:R-:W5:Y:S04]  /*03b0*/  LDG.E R20, desc[UR12][R2.64+-0x24] ;  /* 0xffffdc0c02147981 */ /* 0x000f68000c1e1900 */
        /* <DEDUP_REMOVED lines=8> */
[----:B------:R-:W5:Y:S01]  /*0440*/  LDG.E R27, desc[UR12][R4.64+0x2c] ;  /* 0x00002c0c041b7981 */ /* 0x000f62000c1e1900 */
[----:B--2---:R-:W-:-:S03]  /*0450*/  FFMA R23, R12, R23, R11 ;  /* 0x000000170c177223 */ /* 0x004fc6000000000b */
[----:B------:R-:W2:Y:S04]  /*0460*/  LDG.E R11, desc[UR12][R2.64+-0x14] ;  /* 0xffffec0c020b7981 */ /* 0x000ea8000c1e1900 */
[----:B------:R-:W2:Y:S01]  /*0470*/  LDG.E R12, desc[UR12][R4.64+-0x14] ;  /* 0xffffec0c040c7981 */ /* 0x000ea2000c1e1900 */
[----:B---3--:R-:W-:-:S03]  /*0480*/  FFMA R26, R24, R25, R23 ;  /* 0x00000019181a7223 */ /* 0x008fc60000000017 */
[----:B------:R-:W3:Y:S04]  /*0490*/  LDG.E R23, desc[UR12][R2.64+-0x10] ;  /* 0xfffff00c02177981 */ /* 0x000ee8000c1e1900 */
[----:B------:R-:W3:Y:S01]  /*04a0*/  LDG.E R24, desc[UR12][R4.64+-0x10] ;  /* 0xfffff00c04187981 */ /* 0x000ee2000c1e1900 */
[----:B----4-:R-:W-:-:S03]  /*04b0*/  FFMA R25, R21, R22, R26 ;  /* 0x0000001615197223 */ /* 0x010fc6000000001a */
[----:B------:R-:W4:Y:S04]  /*04c0*/  LDG.E R21, desc[UR12][R2.64+-0xc] ;  /* 0xfffff40c02157981 */ /* 0x000f28000c1e1900 */
[----:B------:R-:W4:Y:S01]  /*04d0*/  LDG.E R22, desc[UR12][R4.64+-0xc] ;  /* 0xfffff40c04167981 */ /* 0x000f22000c1e1900 */
[----:B-----5:R-:W-:-:S03]  /*04e0*/  FFMA R26, R20, R19, R25 ;  /* 0x00000013141a7223 */ /* 0x020fc60000000019 */
[----:B------:R-:W5:Y:S04]  /*04f0*/  LDG.E R19, desc[UR12][R2.64+-0x8] ;  /* 0xfffff80c02137981 */ /* 0x000f68000c1e1900 */
[----:B------:R-:W5:Y:S01]  /*0500*/  LDG.E R20, desc[UR12][R4.64+-0x8] ;  /* 0xfffff80c04147981 */ /* 0x000f62000c1e1900 */
[----:B------:R-:W-:-:S03]  /*0510*/  FFMA R26, R17, R18, R26 ;  /* 0x00000012111a7223 */ /* 0x000fc6000000001a */
        /* <DEDUP_REMOVED lines=28> */
[----:B------:R-:W5:Y:S04]  /*06e0*/  LDG.E R14, desc[UR12][R4.64+0x20] ;  /* 0x0000200c040e7981 */ /* 0x000f68000c1e1900 */
[----:B------:R-:W5:Y:S01]  /*06f0*/  LDG.E R26, desc[UR12][R2.64+0x2c] ;  /* 0x00002c0c021a7981 */ /* 0x000f62000c1e1900 */
[----:B--2---:R-:W-:-:S03]  /*0700*/  FFMA R29, R12, R11, R25 ;  /* 0x0000000b0c1d7223 */ /* 0x004fc60000000019 */
[----:B------:R-:W2:Y:S04]  /*0710*/  LDG.E R12, desc[UR12][R2.64+0x24] ;  /* 0x0000240c020c7981 */ /* 0x000ea8000c1e1900 */
[----:B------:R-:W2:Y:S04]  /*0720*/  LDG.E R25, desc[UR12][R4.64+0x24] ;  /* 0x0000240c04197981 */ /* 0x000ea8000c1e1900 */
[----:B------:R-:W2:Y:S01]  /*0730*/  LDG.E R11, desc[UR12][R2.64+0x28] ;  /* 0x0000280c020b7981 */ /* 0x000ea2000c1e1900 */
[----:B---3--:R-:W-:-:S04]  /*0740*/  FFMA R24, R24, R23, R29 ;  /* 0x0000001718187223 */ /* 0x008fc8000000001d */
[----:B----4-:R-:W-:-:S04]  /*0750*/  FFMA R22, R21, R22, R24 ;  /* 0x0000001615167223 */ /* 0x010fc80000000018 */
[----:B-----5:R-:W-:Y:S01]  /*0760*/  FFMA R20, R19, R20, R22 ;  /* 0x0000001413147223 */ /* 0x020fe20000000016 */
[----:B------:R-:W-:-:S03]  /*0770*/  UIADD3 UR4, UPT, UPT, UR4, 0x1, URZ ;  /* 0x0000000104047890 */ /* 0x000fc6000fffe0ff */
[----:B------:R-:W-:Y:S01]  /*0780*/  FFMA R18, R17, R18, R20 ;  /* 0x0000001211127223 */ /* 0x000fe20000000014 */
[----:B------:R-:W-:-:S03]  /*0790*/  UISETP.NE.AND UP0, UPT, UR4, 0x18, UPT ;  /* 0x000000180400788c */ /* 0x000fc6000bf05270 */
[----:B------:R-:W-:-:S04]  /*07a0*/  FFMA R16, R15, R16, R18 ;  /* 0x000000100f107223 */ /* 0x000fc80000000012 */
[----:B------:R-:W-:Y:S01]  /*07b0*/  FFMA R13, R13, R14, R16 ;  /* 0x0000000e0d0d7223 */ /* 0x000fe20000000010 */
[----:B------:R-:W-:Y:S02]  /*07c0*/  IADD3 R10, PT, PT, R10, 0x1c, RZ ;  /* 0x0000001c0a0a7810 */ /* 0x000fe40007ffe0ff */
[----:B------:R-:W-:Y:S01]  /*07d0*/  IADD3 R6, PT, PT, R6, 0x18, RZ ;  /* 0x0000001806067810 */ /* 0x000fe20007ffe0ff */
[----:B--2---:R-:W-:-:S04]  /*07e0*/  FFMA R12, R12, R25, R13 ;  /* 0x000000190c0c7223 */ /* 0x004fc8000000000d */
[----:B------:R-:W-:-:S04]  /*07f0*/  FFMA R11, R11, R28, R12 ;  /* 0x0000001c0b0b7223 */ /* 0x000fc8000000000c */
[----:B------:R-:W-:Y:S01]  /*0800*/  FFMA R11, R26, R27, R11 ;  /* 0x0000001b1a0b7223 */ /* 0x000fe2000000000b */
[----:B------:R-:W-:Y:S06]  /*0810*/  BRA.U UP0, `(.L_x_5) ;  /* 0xfffffff900b47547 */ /* 0x000fec000b83ffff */
[----:B------:R-:W-:Y:S05]  /*0820*/  @P0 BRA `(.L_x_6) ;  /* 0xfffffff800940947 */ /* 0x000fea000383ffff */
.L_x_4:
[----:B------:R-:W1:Y:S02]  /*0830*/  LDC.64 R2, c[0x0][0x390] ;  /* 0x0000e400ff027b82 */ /* 0x000e640000000a00 */
[----:B-1----:R-:W-:-:S05]  /*0840*/  IMAD.WIDE R2, R0, 0x4, R2 ;  /* 0x0000000400027825 */ /* 0x002fca00078e0202 */
[----:B0-----:R-:W-:Y:S01]  /*0850*/  STG.E desc[UR12][R2.64], R11 ;  /* 0x0000000b02007986 */ /* 0x001fe2000c10190c */
[----:B------:R-:W-:Y:S05]  /*0860*/  EXIT ;  /* 0x000000000000794d */ /* 0x000fea0003800000 */
.L_x_3:
[----:B------:R-:W1:Y:S01]  /*0870*/  LDCU UR4, c[0x0][0x3a0] ;  /* 0x00007400ff0477ac */ /* 0x000e620008000800 */
[----:B------:R-:W-:Y:S01]  /*0880*/  HFMA2 R21, -RZ, RZ, 0, 0 ;  /* 0x00000000ff157431 */ /* 0x000fe200000001ff */
[----:B------:R-:W-:Y:S01]  /*0890*/  IADD3 R4, PT, PT, R0, -0xc8, RZ ;  /* 0xffffff3800047810 */ /* 0x000fe20007ffe0ff */
[----:B-1----:R-:W-:-:S09]  /*08a0*/  UISETP.GE.AND UP0, UPT, UR4, 0x1, UPT ;  /* 0x000000010400788c */ /* 0x002fd2000bf06270 */
[----:B------:R-:W-:Y:S05]  /*08b0*/  BRA.U !UP0, `(.L_x_7) ;  /* 0x0000000508007547 */ /* 0x000fea000b800000 */
[----:B------:R-:W-:Y:S02]  /*08c0*/  MOV R3, 0x240 ;  /* 0x0000024000037802 */ /* 0x000fe40000000f00 */
[----:B------:R-:W-:Y:S02]  /*08d0*/  MOV R21, RZ ;  /* 0x000000ff00157202 */ /* 0x000fe40000000f00 */
[----:B------:R-:W-:Y:S01]  /*08e0*/  MOV R5, RZ ;  /* 0x000000ff00057202 */ /* 0x000fe20000000f00 */
[----:B------:R-:W-:-:S07]  /*08f0*/  IMAD R6, R0, R3, -0x1c200 ;  /* 0xfffe3e0000067424 */ /* 0x000fce00078e0203 */
.L_x_9:
[----:B------:R-:W1:Y:S01]  /*0900*/  LDCU UR4, c[0x0][0x3a0] ;  /* 0x00007400ff0477ac */ /* 0x000e620008000800 */
[C---:B------:R-:W-:Y:S01]  /*0910*/  IMAD R7, R5.reuse, 0x1200, R6 ;  /* 0x0000120005077824 */ /* 0x040fe200078e0206 */
[----:B------:R-:W-:Y:S02]  /*0920*/  IADD3 R5, PT, PT, R5, 0x1, RZ ;  /* 0x0000000105057810 */ /* 0x000fe40007ffe0ff */
[----:B------:R-:W-:Y:S02]  /*0930*/  MOV R0, RZ ;  /* 0x000000ff00007202 */ /* 0x000fe40000000f00 */
[----:B-1----:R-:W-:-:S13]  /*0940*/  ISETP.NE.AND P1, PT, R5, UR4, PT ;  /* 0x0000000405007c0c */ /* 0x002fda000bf25270 */
.L_x_8:
[----:B------:R-:W1:Y:S01]  /*0950*/  LDC.64 R2, c[0x0][0x388] ;  /* 0x0000e200ff027b82 */ /* 0x000e620000000a00 */
[----:B------:R-:W-:-:S04]  /*0960*/  IMAD R9, R0, 0x18, R7 ;  /* 0x0000001800097824 */ /* 0x000fc800078e0207 */
[----:B-1----:R-:W-:-:S05]  /*0970*/  IMAD.WIDE.U32 R2, R9, 0x4, R2 ;  /* 0x0000000409027825 */ /* 0x002fca00078e0002 */
[----:B0-----:R-:W2:Y:S04]  /*0980*/  LDG.E R26, desc[UR12][R2.64] ;  /* 0x0000000c021a7981 */ /* 0x001ea8000c1e1900 */
[----:B------:R-:W3:Y:S04]  /*0990*/  LDG.E R25, desc[UR12][R2.64+0x4] ;  /* 0x0000040c02197981 */ /* 0x000ee8000c1e1900 */
        /* <DEDUP_REMOVED lines=16> */
[----:B--2---:R-:W-:-:S03]  /*0aa0*/  FADD R26, R26, R21 ;  /* 0x000000151a1a7221 */ /* 0x004fc60000000000 */
[----:B------:R-:W2:Y:S01]  /*0ab0*/  LDG.E R21, desc[UR12][R2.64+0x48] ;  /* 0x0000480c02157981 */ /* 0x000ea2000c1e1900 */
[----:B---3--:R-:W-:-:S03]  /*0ac0*/  FADD R27, R26, R25 ;  /* 0x000000191a1b7221 */ /* 0x008fc60000000000 */
[----:B------:R-:W3:Y:S01]  /*0ad0*/  LDG.E R25, desc[UR12][R2.64+0x4c] ;  /* 0x00004c0c02197981 */ /* 0x000ee2000c1e1900 */
[----:B----4-:R-:W-:-:S03]  /*0ae0*/  FADD R26, R27, R24 ;  /* 0x000000181b1a7221 */ /* 0x010fc60000000000 */
[----:B------:R-:W4:Y:S01]  /*0af0*/  LDG.E R24, desc[UR12][R2.64+0x50] ;  /* 0x0000500c02187981 */ /* 0x000f22000c1e1900 */
[----:B-----5:R-:W-:-:S03]  /*0b00*/  FADD R27, R26, R23 ;  /* 0x000000171a1b7221 */ /* 0x020fc60000000000 */
[----:B------:R-:W5:Y:S01]  /*0b10*/  LDG.E R23, desc[UR12][R2.64+0x54] ;  /* 0x0000540c02177981 */ /* 0x000f62000c1e1900 */
[----:B------:R-:W-:-:S03]  /*0b20*/  FADD R27, R27, R22 ;  /* 0x000000161b1b7221 */ /* 0x000fc60000000000 */
[----:B------:R-:W5:Y:S04]  /*0b30*/  LDG.E R22, desc[UR12][R2.64+0x58] ;  /* 0x0000580c02167981 */ /* 0x000f68000c1e1900 */
[----:B------:R-:W5:Y:S01]  /*0b40*/  LDG.E R26, desc[UR12][R2.64+0x5c] ;  /* 0x00005c0c021a7981 */ /* 0x000f62000c1e1900 */
[----:B------:R-:W-:Y:S01]  /*0b50*/  FADD R20, R27, R20 ;  /* 0x000000141b147221 */ /* 0x000fe20000000000 */
[----:B------:R-:W-:-:S03]  /*0b60*/  IADD3 R0, PT, PT, R0, 0x1, RZ ;  /* 0x0000000100007810 */ /* 0x000fc60007ffe0ff */
[----:B------:R-:W-:Y:S01]  /*0b70*/  FADD R19, R20, R19 ;  /* 0x0000001314137221 */ /* 0x000fe20000000000 */
[----:B------:R-:W-:-:S03]  /*0b80*/  ISETP.NE.AND P0, PT, R0, 0x18, PT ;  /* 0x000000180000780c */ /* 0x000fc60003f05270 */
[----:B------:R-:W-:-:S04]  /*0b90*/  FADD R18, R19, R18 ;  /* 0x0000001213127221 */ /* 0x000fc80000000000 */
        /* <DEDUP_REMOVED lines=10> */
[----:B--2---:R-:W-:-:S04]  /*0c40*/  FADD R8, R8, R21 ;  /* 0x0000001508087221 */ /* 0x004fc80000000000 */
[----:B---3--:R-:W-:-:S04]  /*0c50*/  FADD R25, R8, R25 ;  /* 0x0000001908197221 */ /* 0x008fc80000000000 */
[----:B----4-:R-:W-:-:S04]  /*0c60*/  FADD R24, R25, R24 ;  /* 0x0000001819187221 */ /* 0x010fc80000000000 */
[----:B-----5:R-:W-:-:S04]  /*0c70*/  FADD R23, R24, R23 ;  /* 0x0000001718177221 */ /* 0x020fc80000000000 */
[----:B------:R-:W-:-:S04]  /*0c80*/  FADD R23, R23, R22 ;  /* 0x0000001617177221 */ /* 0x000fc80000000000 */
[----:B------:R-:W-:Y:S01]  /*0c90*/  FADD R21, R23, R26 ;  /* 0x0000001a17157221 */ /* 0x000fe20000000000 */
[----:B------:R-:W-:Y:S06]  /*0ca0*/  @P0 BRA `(.L_x_8) ;  /* 0xfffffffc00280947 */ /* 0x000fec000383ffff */
[----:B------:R-:W-:Y:S05]  /*0cb0*/  @P1 BRA `(.L_x_9) ;  /* 0xfffffffc00101947 */ /* 0x000fea000383ffff */
.L_x_7:
[----:B------:R-:W1:Y:S02]  /*0cc0*/  LDC.64 R2, c[0x0][0x398] ;  /* 0x0000e600ff027b82 */ /* 0x000e640000000a00 */
[----:B-1----:R-:W-:-:S05]  /*0cd0*/  IMAD.WIDE.U32 R4, R4, 0x4, R2 ;  /* 0x0000000404047825 */ /* 0x002fca00078e0002 */
[----:B0-----:R-:W-:Y:S01]  /*0ce0*/  STG.E desc[UR12][R4.64], R21 ;  /* 0x0000001504007986 */ /* 0x001fe2000c10190c */
[----:B------:R-:W-:Y:S05]  /*0cf0*/  EXIT ;  /* 0x000000000000794d */ /* 0x000fea0003800000 */
.L_x_10:
        /* <DEDUP_REMOVED lines=16> */
.L_x_60:


//--------------------- .text._Z18reluBackwardKernelPKfS0_Pfi --------------------------
	.section	.text._Z18reluBackwardKernelPKfS0_Pfi,"ax",@progbits
	.align	128
        .global         _Z18reluBackwardKernelPKfS0_Pfi
        .type           _Z18reluBackwardKernelPKfS0_Pfi,@function
        .size           _Z18reluBackwardKernelPKfS0_Pfi,(.L_x_61 - _Z18reluBackwardKernelPKfS0_Pfi)
        .other          _Z18reluBackwardKernelPKfS0_Pfi,@"STO_CUDA_ENTRY STV_DEFAULT"
_Z18reluBackwardKernelPKfS0_Pfi:
.text._Z18reluBackwardKernelPKfS0_Pfi:
        /* <DEDUP_REMOVED lines=9> */
[----:B------:R-:W1:Y:S07]  /*0090*/  LDCU.64 UR4, c[0x0][0x358] ;  /* 0x00006b00ff0477ac */ /* 0x000e6e0008000a00 */
[----:B------:R-:W2:Y:S01]  /*00a0*/  LDC.64 R4, c[0x0][0x390] ;  /* 0x0000e400ff047b82 */ /* 0x000ea20000000a00 */
[----:B0-----:R-:W-:-:S06]  /*00b0*/  IMAD.WIDE R2, R7, 0x4, R2 ;  /* 0x0000000407027825 */ /* 0x001fcc00078e0202 */
[----:B-1----:R-:W3:Y:S01]  /*00c0*/  LDG.E R2, desc[UR4][R2.64] ;  /* 0x0000000402027981 */ /* 0x002ee2000c1e1900 */
[----:B------:R-:W-:Y:S01]  /*00d0*/  BSSY.RECONVERGENT B0, `(.L_x_11) ;  /* 0x0000008000007945 */ /* 0x000fe20003800200 */
[----:B------:R-:W-:Y:S02]  /*00e0*/  HFMA2 R9, -RZ, RZ, 0, 0 ;  /* 0x00000000ff097431 */ /* 0x000fe400000001ff */
[----:B--2---:R-:W-:Y:S01]  /*00f0*/  IMAD.WIDE R4, R7, 0x4, R4 ;  /* 0x0000000407047825 */ /* 0x004fe200078e0204 */
[----:B---3--:R-:W-:-:S13]  /*0100*/  FSETP.GT.AND P0, PT, R2, RZ, PT ;  /* 0x000000ff0200720b */ /* 0x008fda0003f04000 */
[----:B------:R-:W-:Y:S05]  /*0110*/  @!P0 BRA `(.L_x_12) ;  /* 0x00000000000c8947 */ /* 0x000fea0003800000 */
[----:B------:R-:W0:Y:S02]  /*0120*/  LDC.64 R2, c[0x0][0x380] ;  /* 0x0000e000ff027b82 */ /* 0x000e240000000a00 */
[----:B0-----:R-:W-:-:S05]  /*0130*/  IMAD.WIDE R2, R7, 0x4, R2 ;  /* 0x0000000407027825 */ /* 0x001fca00078e0202 */
[----:B------:R0:W5:Y:S02]  /*0140*/  LDG.E R9, desc[UR4][R2.64] ;  /* 0x0000000402097981 */ /* 0x000164000c1e1900 */
.L_x_12:
[----:B------:R-:W-:Y:S05]  /*0150*/  BSYNC.RECONVERGENT B0 ;  /* 0x0000000000007941 */ /* 0x000fea0003800200 */
.L_x_11:
[----:B-----5:R-:W-:Y:S01]  /*0160*/  STG.E desc[UR4][R4.64], R9 ;  /* 0x0000000904007986 */ /* 0x020fe2000c101904 */
[----:B------:R-:W-:Y:S05]  /*0170*/  EXIT ;  /* 0x000000000000794d */ /* 0x000fea0003800000 */
.L_x_13:
        /* <DEDUP_REMOVED lines=16> */
.L_x_61:


//--------------------- .text._Z21maxPoolBackwardKernelPKfPfPKii --------------------------
	.section	.text._Z21maxPoolBackwardKernelPKfPfPKii,"ax",@progbits
	.align	128
        .global         _Z21maxPoolBackwardKernelPKfPfPKii
        .type           _Z21maxPoolBackwardKernelPKfPfPKii,@function
        .size           _Z21maxPoolBackwardKernelPKfPfPKii,(.L_x_62 - _Z21maxPoolBackwardKernelPKfPfPKii)
        .other          _Z21maxPoolBackwardKernelPKfPfPKii,@"STO_CUDA_ENTRY STV_DEFAULT"
_Z21maxPoolBackwardKernelPKfPfPKii:
.text._Z21maxPoolBackwardKernelPKfPfPKii:
        /* <DEDUP_REMOVED lines=9> */
[----:B------:R-:W0:Y:S01]  /*0090*/  LDC.64 R4, c[0x0][0x390] ;  /* 0x0000e400ff047b82 */ /* 0x000e220000000a00 */
[----:B------:R-:W1:Y:S07]  /*00a0*/  LDCU.64 UR4, c[0x0][0x358] ;  /* 0x00006b00ff0477ac */ /* 0x000e6e0008000a00 */
[----:B------:R-:W2:Y:S01]  /*00b0*/  LDC.64 R2, c[0x0][0x380] ;  /* 0x0000e000ff027b82 */ /* 0x000ea20000000a00 */
[----:B0-----:R-:W-:-:S06]  /*00c0*/  IMAD.WIDE R4, R7, 0x4, R4 ;  /* 0x0000000407047825 */ /* 0x001fcc00078e0204 */
[----:B-1----:R-:W3:Y:S01]  /*00d0*/  LDG.E R5, desc[UR4][R4.64] ;  /* 0x0000000404057981 */ /* 0x002ee2000c1e1900 */
[----:B--2---:R-:W-:Y:S02]  /*00e0*/  IMAD.WIDE R2, R7, 0x4, R2 ;  /* 0x0000000407027825 */ /* 0x004fe400078e0202 */
[----:B------:R-:W3:Y:S04]  /*00f0*/  LDC.64 R6, c[0x0][0x388] ;  /* 0x0000e200ff067b82 */ /* 0x000ee80000000a00 */
[----:B------:R-:W2:Y:S01]  /*0100*/  LDG.E R3, desc[UR4][R2.64] ;  /* 0x0000000402037981 */ /* 0x000ea2000c1e1900 */
[----:B---3--:R-:W-:-:S05]  /*0110*/  IMAD.WIDE R6, R5, 0x4, R6 ;  /* 0x0000000405067825 */ /* 0x008fca00078e0206 */
[----:B--2---:R-:W-:Y:S01]  /*0120*/  REDG.E.ADD.F32.FTZ.RN.STRONG.GPU desc[UR4][R6.64], R3 ;  /* 0x00000003060079a6 */ /* 0x004fe2000c12f304 */
[----:B------:R-:W-:Y:S05]  /*0130*/  EXIT ;  /* 0x000000000000794d */ /* 0x000fea0003800000 */
.L_x_14:
        /* <DEDUP_REMOVED lines=12> */
.L_x_62:


//--------------------- .text._Z19unflattenPoolKernelPKfPfi --------------------------
	.section	.text._Z19unflattenPoolKernelPKfPfi,"ax",@progbits
	.align	128
        .global         _Z19unflattenPoolKernelPKfPfi
        .type           _Z19unflattenPoolKernelPKfPfi,@function
        .size           _Z19unflattenPoolKernelPKfPfi,(.L_x_63 - _Z19unflattenPoolKernelPKfPfi)
        .other          _Z19unflattenPoolKernelPKfPfi,@"STO_CUDA_ENTRY STV_DEFAULT"
_Z19unflattenPoolKernelPKfPfi:
.text._Z19unflattenPoolKernelPKfPfi:
        /* <DEDUP_REMOVED lines=14> */
[----:B--2---:R-:W-:-:S05]  /*00e0*/  IMAD.WIDE R4, R7, 0x4, R4 ;  /* 0x0000000407047825 */ /* 0x004fca00078e0204 */
[----:B---3--:R-:W-:Y:S01]  /*00f0*/  STG.E desc[UR4][R4.64], R3 ;  /* 0x0000000304007986 */ /* 0x008fe2000c101904 */
[----:B------:R-:W-:Y:S05]  /*0100*/  EXIT ;  /* 0x000000000000794d */ /* 0x000fea0003800000 */
.L_x_15:
        /* <DEDUP_REMOVED lines=15> */
.L_x_63:


//--------------------- .text._Z22fcBackwardGradInKernelPKfS0_Pfi --------------------------
	.section	.text._Z22fcBackwardGradInKernelPKfS0_Pfi,"ax",@progbits
	.align	128
        .global         _Z22fcBackwardGradInKernelPKfS0_Pfi
        .type           _Z22fcBackwardGradInKernelPKfS0_Pfi,@function
        .size           _Z22fcBackwardGradInKernelPKfS0_Pfi,(.L_x_64 - _Z22fcBackwardGradInKernelPKfS0_Pfi)
        .other          _Z22fcBackwardGradInKernelPKfS0_Pfi,@"STO_CUDA_ENTRY STV_DEFAULT"
_Z22fcBackwardGradInKernelPKfS0_Pfi:
.text._Z22fcBackwardGradInKernelPKfS0_Pfi:
        /* <DEDUP_REMOVED lines=10> */
[----:B------:R-:W-:Y:S01]  /*00a0*/  IMAD.HI R0, R9, 0x38e38e39, RZ ;  /* 0x38e38e3909007827 */ /* 0x000fe200078e02ff */
[----:B------:R-:W1:Y:S04]  /*00b0*/  LDCU.64 UR4, c[0x0][0x358] ;  /* 0x00006b00ff0477ac */ /* 0x000e680008000a00 */
[----:B------:R-:W-:Y:S02]  /*00c0*/  SHF.R.U32.HI R7, RZ, 0x1f, R0 ;  /* 0x0000001fff077819 */ /* 0x000fe40000011600 */
[----:B------:R-:W2:Y:S02]  /*00d0*/  LDC.64 R2, c[0x0][0x388] ;  /* 0x0000e200ff027b82 */ /* 0x000ea40000000a00 */
[----:B------:R-:W-:-:S05]  /*00e0*/  LEA.HI.SX32 R0, R0, R7, 0x18 ;  /* 0x0000000700007211 */ /* 0x000fca00078fc2ff */
[C---:B------:R-:W-:Y:S02]  /*00f0*/  IMAD R6, R0.reuse, -0x480, R9 ;  /* 0xfffffb8000067824 */ /* 0x040fe400078e0209 */
[----:B------:R-:W-:Y:S02]  /*0100*/  IMAD R11, R0, 0xa, RZ ;  /* 0x0000000a000b7824 */ /* 0x000fe400078e02ff */
[----:B------:R-:W-:Y:S02]  /*0110*/  IMAD R7, R6, 0xa, RZ ;  /* 0x0000000a06077824 */ /* 0x000fe400078e02ff */
[----:B0-----:R-:W-:-:S05]  /*0120*/  IMAD.WIDE R4, R11, 0x4, R4 ;  /* 0x000000040b047825 */ /* 0x001fca00078e0204 */
[----:B-1----:R-:W3:Y:S01]  /*0130*/  LDG.E R0, desc[UR4][R4.64] ;  /* 0x0000000404007981 */ /* 0x002ee2000c1e1900 */
[----:B--2---:R-:W-:-:S03]  /*0140*/  IMAD.WIDE R2, R7, 0x4, R2 ;  /* 0x0000000407027825 */ /* 0x004fc600078e0202 */
[----:B------:R-:W2:Y:S04]  /*0150*/  LDG.E R25, desc[UR4][R4.64+0x4] ;  /* 0x0000040404197981 */ /* 0x000ea8000c1e1900 */
[----:B------:R-:W3:Y:S04]  /*0160*/  LDG.E R7, desc[UR4][R2.64] ;  /* 0x0000000402077981 */ /* 0x000ee8000c1e1900 */
[----:B------:R-:W2:Y:S04]  /*0170*/  LDG.E R6, desc[UR4][R2.64+0x4] ;  /* 0x0000040402067981 */ /* 0x000ea8000c1e1900 */
        /* <DEDUP_REMOVED lines=16> */
[----:B---3--:R-:W-:-:S04]  /*0280*/  FFMA R0, R0, R7, RZ ;  /* 0x0000000700007223 */ /* 0x008fc800000000ff */
[----:B--2---:R-:W-:Y:S02]  /*0290*/  FFMA R0, R25, R6, R0 ;  /* 0x0000000619007223 */ /* 0x004fe40000000000 */
[----:B------:R-:W0:Y:S02]  /*02a0*/  LDC.64 R6, c[0x0][0x390] ;  /* 0x0000e400ff067b82 */ /* 0x000e240000000a00 */
[----:B----4-:R-:W-:-:S04]  /*02b0*/  FFMA R27, R27, R22, R0 ;  /* 0x000000161b1b7223 */ /* 0x010fc80000000000 */
[----:B-----5:R-:W-:-:S04]  /*02c0*/  FFMA R21, R20, R21, R27 ;  /* 0x0000001514157223 */ /* 0x020fc8000000001b */
[----:B------:R-:W-:-:S04]  /*02d0*/  FFMA R19, R18, R19, R21 ;  /* 0x0000001312137223 */ /* 0x000fc80000000015 */
[----:B------:R-:W-:-:S04]  /*02e0*/  FFMA R17, R16, R17, R19 ;  /* 0x0000001110117223 */ /* 0x000fc80000000013 */
[----:B------:R-:W-:-:S04]  /*02f0*/  FFMA R15, R14, R15, R17 ;  /* 0x0000000f0e0f7223 */ /* 0x000fc80000000011 */
[----:B------:R-:W-:Y:S01]  /*0300*/  FFMA R13, R12, R13, R15 ;  /* 0x0000000d0c0d7223 */ /* 0x000fe2000000000f */
[----:B0-----:R-:W-:-:S04]  /*0310*/  IMAD.WIDE R6, R9, 0x4, R6 ;  /* 0x0000000409067825 */ /* 0x001fc800078e0206 */
[----:B------:R-:W-:-:S04]  /*0320*/  FFMA R11, R10, R11, R13 ;  /* 0x0000000b0a0b7223 */ /* 0x000fc8000000000d */
[----:B------:R-:W-:-:S05]  /*0330*/  FFMA R11, R8, R23, R11 ;  /* 0x00000017080b7223 */ /* 0x000fca000000000b */
[----:B------:R-:W-:Y:S01]  /*0340*/  STG.E desc[UR4][R6.64], R11 ;  /* 0x0000000b06007986 */ /* 0x000fe2000c101904 */
[----:B------:R-:W-:Y:S05]  /*0350*/  EXIT ;  /* 0x000000000000794d */ /* 0x000fea0003800000 */
.L_x_16:
        /* <DEDUP_REMOVED lines=10> */
.L_x_64:


//--------------------- .text._Z25fcBackwardGradParamKernelPKfS0_PfS1_i --------------------------
	.section	.text._Z25fcBackwardGradParamKernelPKfS0_PfS1_i,"ax",@progbits
	.align	128
        .global         _Z25fcBackwardGradParamKernelPKfS0_PfS1_i
        .type           _Z25fcBackwardGradParamKernelPKfS0_PfS1_i,@function
        .size           _Z25fcBackwardGradParamKernelPKfS0_PfS1_i,(.L_x_65 - _Z25fcBackwardGradParamKernelPKfS0_PfS1_i)
        .other          _Z25fcBackwardGradParamKernelPKfS0_PfS1_i,@"STO_CUDA_ENTRY STV_DEFAULT"
_Z25fcBackwardGradParamKernelPKfS0_PfS1_i:
.text._Z25fcBackwardGradParamKernelPKfS0_PfS1_i:
        /* <DEDUP_REMOVED lines=10> */
[----:B------:R-:W1:Y:S01]  /*00a0*/  LDC R12, c[0x0][0x3a0] ;  /* 0x0000e800ff0c7b82 */ /* 0x000e620000000800 */
[----:B------:R-:W-:-:S04]  /*00b0*/  IMAD.HI R14, R0, 0x66666667, RZ ;  /* 0x66666667000e7827 */ /* 0x000fc800078e02ff */
[----:B------:R-:W-:Y:S01]  /*00c0*/  HFMA2 R25, -RZ, RZ, 0, 0 ;  /* 0x00000000ff197431 */ /* 0x000fe200000001ff */
[----:B------:R-:W-:-:S04]  /*00d0*/  SHF.R.U32.HI R3, RZ, 0x1f, R14 ;  /* 0x0000001fff037819 */ /* 0x000fc8000001160e */
[----:B------:R-:W-:Y:S02]  /*00e0*/  LEA.HI.SX32 R14, R14, R3, 0x1e ;  /* 0x000000030e0e7211 */ /* 0x000fe400078ff2ff */
[----:B-1----:R-:W-:-:S13]  /*00f0*/  ISETP.GE.AND P0, PT, R12, 0x1, PT ;  /* 0x000000010c00780c */ /* 0x002fda0003f06270 */
[----:B------:R-:W-:Y:S05]  /*0100*/  @!P0 BRA `(.L_x_18) ;  /* 0x0000000400cc8947 */ /* 0x000fea0003800000 */
[----:B------:R-:W-:Y:S01]  /*0110*/  ISETP.GE.U32.AND P1, PT, R12, 0x8, PT ;  /* 0x000000080c00780c */ /* 0x000fe20003f26070 */
[----:B------:R-:W-:Y:S01]  /*0120*/  IMAD R16, R14, -0xa, R0 ;  /* 0xfffffff60e107824 */ /* 0x000fe200078e0200 */
[----:B------:R-:W-:Y:S02]  /*0130*/  LOP3.LUT R24, R12, 0x7, RZ, 0xc0, !PT ;  /* 0x000000070c187812 */ /* 0x000fe400078ec0ff */
[----:B------:R-:W-:Y:S02]  /*0140*/  MOV R25, RZ ;  /* 0x000000ff00197202 */ /* 0x000fe40000000f00 */
[----:B------:R-:W-:Y:S02]  /*0150*/  ISETP.NE.AND P0, PT, R24, RZ, PT ;  /* 0x000000ff1800720c */ /* 0x000fe40003f05270 */
[----:B------:R-:W-:-:S05]  /*0160*/  MOV R15, RZ ;  /* 0x000000ff000f7202 */ /* 0x000fca0000000f00 */
[----:B------:R-:W-:Y:S06]  /*0170*/  @!P1 BRA `(.L_x_19) ;  /* 0x0000000000c89947 */ /* 0x000fec0003800000 */
[----:B------:R-:W-:Y:S01]  /*0180*/  HFMA2 R13, -RZ, RZ, 0, 0 ;  /* 0x00000000ff0d7431 */ /* 0x000fe200000001ff */
[----:B------:R-:W-:Y:S02]  /*0190*/  LOP3.LUT R15, R12, 0x7ffffff8, RZ, 0xc0, !PT ;  /* 0x7ffffff80c0f7812 */ /* 0x000fe400078ec0ff */
[----:B------:R-:W-:-:S07]  /*01a0*/  MOV R25, RZ ;  /* 0x000000ff00197202 */ /* 0x000fce0000000f00 */
.L_x_20:
[----:B------:R-:W1:Y:S01]  /*01b0*/  LDC.64 R4, c[0x0][0x380] ;  /* 0x0000e000ff047b82 */ /* 0x000e620000000a00 */
[C---:B------:R-:W-:Y:S02]  /*01c0*/  IMAD R19, R13.reuse, 0xa, R16 ;  /* 0x0000000a0d137824 */ /* 0x040fe400078e0210 */
[----:B------:R-:W-:-:S05]  /*01d0*/  IMAD R7, R13, 0x480, R14 ;  /* 0x000004800d077824 */ /* 0x000fca00078e020e */
[----:B------:R-:W2:Y:S01]  /*01e0*/  LDC.64 R2, c[0x0][0x388] ;  /* 0x0000e200ff027b82 */ /* 0x000ea20000000a00 */
[----:B-1----:R-:W-:-:S06]  /*01f0*/  IMAD.WIDE R28, R19, 0x4, R4 ;  /* 0x00000004131c7825 */ /* 0x002fcc00078e0204 */
[----:B0-----:R0:W3:Y:S01]  /*0200*/  LDG.E R28, desc[UR8][R28.64] ;  /* 0x000000081c1c7981 */ /* 0x0010e2000c1e1900 */
[----:B--2---:R-:W-:-:S05]  /*0210*/  IMAD.WIDE R2, R7, 0x4, R2 ;  /* 0x0000000407027825 */ /* 0x004fca00078e0202 */
[----:B------:R-:W3:Y:S01]  /*0220*/  LDG.E R26, desc[UR8][R2.64] ;  /* 0x00000008021a7981 */ /* 0x000ee2000c1e1900 */
[C---:B------:R-:W-:Y:S02]  /*0230*/  IADD3 R7, PT, PT, R19.reuse, 0xa, RZ ;  /* 0x0000000a13077810 */ /* 0x040fe40007ffe0ff */
[----:B------:R-:W-:Y:S01]  /*0240*/  IADD3 R21, PT, PT, R19, 0x14, RZ ;  /* 0x0000001413157810 */ /* 0x000fe20007ffe0ff */
[----:B------:R-:W2:Y:S02]  /*0250*/  LDG.E R17, desc[UR8][R2.64+0x1200] ;  /* 0x0012000802117981 */ /* 0x000ea4000c1e1900 */
[--C-:B------:R-:W-:Y:S01]  /*0260*/  IMAD.WIDE.U32 R6, R7, 0x4, R4.reuse ;  /* 0x0000000407067825 */ /* 0x100fe200078e0004 */
[----:B------:R-:W-:Y:S01]  /*0270*/  IADD3 R11, PT, PT, R19, 0x1e, RZ ;  /* 0x0000001e130b7810 */ /* 0x000fe20007ffe0ff */
[----:B------:R-:W4:Y:S02]  /*0280*/  LDG.E R23, desc[UR8][R2.64+0x2400] ;  /* 0x0024000802177981 */ /* 0x000f24000c1e1900 */
[--C-:B------:R-:W-:Y:S01]  /*0290*/  IMAD.WIDE.U32 R20, R21, 0x4, R4.reuse ;  /* 0x0000000415147825 */ /* 0x100fe200078e0004 */
[----:B------:R-:W-:Y:S01]  /*02a0*/  IADD3 R9, PT, PT, R19, 0x28, RZ ;  /* 0x0000002813097810 */ /* 0x000fe20007ffe0ff */
[----:B------:R1:W2:Y:S02]  /*02b0*/  LDG.E R18, desc[UR8][R6.64] ;  /* 0x0000000806127981 */ /* 0x0002a4000c1e1900 */
[--C-:B------:R-:W-:Y:S01]  /*02c0*/  IMAD.WIDE.U32 R10, R11, 0x4, R4.reuse ;  /* 0x000000040b0a7825 */ /* 0x100fe200078e0004 */
[----:B0-----:R-:W-:Y:S01]  /*02d0*/  IADD3 R29, PT, PT, R19, 0x32, RZ ;  /* 0x00000032131d7810 */ /* 0x001fe20007ffe0ff */
[----:B------:R0:W4:Y:S02]  /*02e0*/  LDG.E R20, desc[UR8][R20.64] ;  /* 0x0000000814147981 */ /* 0x000124000c1e1900 */
[----:B------:R-:W-:-:S02]  /*02f0*/  IMAD.WIDE.U32 R8, R9, 0x4, R4 ;  /* 0x0000000409087825 */ /* 0x000fc400078e0004 */
[----:B------:R5:W4:Y:S02]  /*0300*/  LDG.E R22, desc[UR8][R10.64] ;  /* 0x000000080a167981 */ /* 0x000b24000c1e1900 */
[----:B-1----:R-:W-:Y:S02]  /*0310*/  IMAD.WIDE.U32 R6, R29, 0x4, R4 ;  /* 0x000000041d067825 */ /* 0x002fe400078e0004 */
[----:B------:R-:W4:Y:S01]  /*0320*/  LDG.E R27, desc[UR8][R2.64+0x3600] ;  /* 0x00360008021b7981 */ /* 0x000f22000c1e1900 */
[----:B0-----:R-:W-:-:S03]  /*0330*/  IADD3 R21, PT, PT, R19, 0x46, RZ ;  /* 0x0000004613157810 */ /* 0x001fc60007ffe0ff */
[----:B------:R-:W4:Y:S04]  /*0340*/  LDG.E R8, desc[UR8][R8.64] ;  /* 0x0000000808087981 */ /* 0x000f28000c1e1900 */
[----:B------:R-:W4:Y:S04]  /*0350*/  LDG.E R29, desc[UR8][R2.64+0x4800] ;  /* 0x00480008021d7981 */ /* 0x000f28000c1e1900 */
[----:B------:R-:W4:Y:S01]  /*0360*/  LDG.E R6, desc[UR8][R6.64] ;  /* 0x0000000806067981 */ /* 0x000f22000c1e1900 */
[----:B---3--:R-:W-:Y:S01]  /*0370*/  FFMA R25, R28, R26, R25 ;  /* 0x0000001a1c197223 */ /* 0x008fe20000000019 */
[----:B------:R-:W-:-:S02]  /*0380*/  IADD3 R26, PT, PT, R19, 0x3c, RZ ;  /* 0x0000003c131a7810 */ /* 0x000fc40007ffe0ff */
[----:B------:R-:W3:Y:S03]  /*0390*/  LDG.E R19, desc[UR8][R2.64+0x5a00] ;  /* 0x005a000802137981 */ /* 0x000ee6000c1e1900 */
[--C-:B-----5:R-:W-:Y:S02]  /*03a0*/  IMAD.WIDE.U32 R10, R26, 0x4, R4.reuse ;  /* 0x000000041a0a7825 */ /* 0x120fe400078e0004 */
[----:B------:R-:W5:Y:S02]  /*03b0*/  LDG.E R26, desc[UR8][R2.64+0x7e00] ;  /* 0x007e0008021a7981 */ /* 0x000f64000c1e1900 */
[----:B------:R-:W-:Y:S02]  /*03c0*/  IMAD.WIDE.U32 R4, R21, 0x4, R4 ;  /* 0x0000000415047825 */ /* 0x000fe400078e0004 */
[----:B------:R-:W5:Y:S04]  /*03d0*/  LDG.E R10, desc[UR8][R10.64] ;  /* 0x000000080a0a7981 */ /* 0x000f68000c1e1900 */
[----:B------:R-:W5:Y:S04]  /*03e0*/  LDG.E R21, desc[UR8][R2.64+0x6c00] ;  /* 0x006c000802157981 */ /* 0x000f68000c1e1900 */
[----:B------:R-:W5:Y:S01]  /*03f0*/  LDG.E R4, desc[UR8][R4.64] ;  /* 0x0000000804047981 */ /* 0x000f62000c1e1900 */
[----:B--2---:R-:W-:Y:S01]  /*0400*/  FFMA R17, R18, R17, R25 ;  /* 0x0000001112117223 */ /* 0x004fe20000000019 */
[----:B------:R-:W-:-:S03]  /*0410*/  IADD3 R13, PT, PT, R13, 0x8, RZ ;  /* 0x000000080d0d7810 */ /* 0x000fc60007ffe0ff */
[----:B----4-:R-:W-:Y:S01]  /*0420*/  FFMA R17, R20, R23, R17 ;  /* 0x0000001714117223 */ /* 0x010fe20000000011 */
[----:B------:R-:W-:-:S03]  /*0430*/  ISETP.NE.AND P1, PT, R13, R15, PT ;  /* 0x0000000f0d00720c */ /* 0x000fc60003f25270 */
[----:B------:R-:W-:-:S04]  /*0440*/  FFMA R17, R22, R27, R17 ;  /* 0x0000001b16117223 */ /* 0x000fc80000000011 */
[----:B------:R-:W-:-:S04]  /*0450*/  FFMA R17, R8, R29, R17 ;  /* 0x0000001d08117223 */ /* 0x000fc80000000011 */
[----:B---3--:R-:W-:-:S04]  /*0460*/  FFMA R17, R6, R19, R17 ;  /* 0x0000001306117223 */ /* 0x008fc80000000011 */
[----:B-----5:R-:W-:-:S04]  /*0470*/  FFMA R17, R10, R21, R17 ;  /* 0x000000150a117223 */ /* 0x020fc80000000011 */
[----:B------:R-:W-:Y:S01]  /*0480*/  FFMA R25, R4, R26, R17 ;  /* 0x0000001a04197223 */ /* 0x000fe20000000011 */
[----:B------:R-:W-:Y:S06]  /*0490*/  @P1 BRA `(.L_x_20) ;  /* 0xfffffffc00441947 */ /* 0x000fec000383ffff */
.L_x_19:
[----:B------:R-:W-:Y:S05]  /*04a0*/  @!P0 BRA `(.L_x_18) ;  /* 0x0000000000e48947 */ /* 0x000fea0003800000 */
[----:B------:R-:W-:Y:S02]  /*04b0*/  ISETP.GE.U32.AND P0, PT, R24, 0x4, PT ;  /* 0x000000041800780c */ /* 0x000fe40003f06070 */
[----:B------:R-:W-:-:S04]  /*04c0*/  LOP3.LUT R13, R12, 0x3, RZ, 0xc0, !PT ;  /* 0x000000030c0d7812 */ /* 0x000fc800078ec0ff */
[----:B------:R-:W-:-:S07]  /*04d0*/  ISETP.NE.AND P1, PT, R13, RZ, PT ;  /* 0x000000ff0d00720c */ /* 0x000fce0003f25270 */
[----:B------:R-:W-:Y:S06]  /*04e0*/  @!P0 BRA `(.L_x_21) ;  /* 0x0000000000648947 */ /* 0x000fec0003800000 */
[----:B------:R-:W1:Y:S01]  /*04f0*/  LDC.64 R2, c[0x0][0x380] ;  /* 0x0000e000ff027b82 */ /* 0x000e620000000a00 */
[C---:B------:R-:W-:Y:S02]  /*0500*/  IMAD R11, R15.reuse, 0xa, R16 ;  /* 0x0000000a0f0b7824 */ /* 0x040fe400078e0210 */
[----:B------:R-:W-:-:S03]  /*0510*/  IMAD R7, R15, 0x480, R14 ;  /* 0x000004800f077824 */ /* 0x000fc600078e020e */
[C---:B------:R-:W-:Y:S02]  /*0520*/  IADD3 R17, PT, PT, R11.reuse, 0xa, RZ ;  /* 0x0000000a0b117810 */ /* 0x040fe40007ffe0ff */
[----:B------:R-:W2:Y:S01]  /*0530*/  LDC.64 R4, c[0x0][0x388] ;  /* 0x0000e200ff047b82 */ /* 0x000ea20000000a00 */
[C---:B------:R-:W-:Y:S02]  /*0540*/  IADD3 R19, PT, PT, R11.reuse, 0x14, RZ ;  /* 0x000000140b137810 */ /* 0x040fe40007ffe0ff */
[C---:B------:R-:W-:Y:S01]  /*0550*/  IADD3 R21, PT, PT, R11.reuse, 0x1e, RZ ;  /* 0x0000001e0b157810 */ /* 0x040fe20007ffe0ff */
[----:B-1----:R-:W-:-:S04]  /*0560*/  IMAD.WIDE R8, R11, 0x4, R2 ;  /* 0x000000040b087825 */ /* 0x002fc800078e0202 */
[----:B--2---:R-:W-:Y:S02]  /*0570*/  IMAD.WIDE R4, R7, 0x4, R4 ;  /* 0x0000000407047825 */ /* 0x004fe400078e0204 */
[----:B0-----:R-:W2:Y:S02]  /*0580*/  LDG.E R8, desc[UR8][R8.64] ;  /* 0x0000000808087981 */ /* 0x001ea4000c1e1900 */
[--C-:B------:R-:W-:Y:S02]  /*0590*/  IMAD.WIDE.U32 R6, R17, 0x4, R2.reuse ;  /* 0x0000000411067825 */ /* 0x100fe400078e0002 */
[----:B------:R-:W3:Y:S04]  /*05a0*/  LDG.E R18, desc[UR8][R4.64+0x1200] ;  /* 0x0012000804127981 */ /* 0x000ee8000c1e1900 */
[----:B------:R-:W2:Y:S01]  /*05b0*/  LDG.E R17, desc[UR8][R4.64] ;  /* 0x0000000804117981 */ /* 0x000ea2000c1e1900 */
[----:B------:R-:W-:-:S03]  /*05c0*/  IMAD.WIDE.U32 R10, R19, 0x4, R2 ;  /* 0x00000004130a7825 */ /* 0x000fc600078e0002 */
[----:B------:R-:W3:Y:S01]  /*05d0*/  LDG.E R7, desc[UR8][R6.64] ;  /* 0x0000000806077981 */ /* 0x000ee2000c1e1900 */
[----:B------:R-:W-:-:S03]  /*05e0*/  IMAD.WIDE.U32 R2, R21, 0x4, R2 ;  /* 0x0000000415027825 */ /* 0x000fc600078e0002 */
[----:B------:R-:W4:Y:S04]  /*05f0*/  LDG.E R11, desc[UR8][R10.64] ;  /* 0x000000080a0b7981 */ /* 0x000f28000c1e1900 */
[----:B------:R-:W4:Y:S04]  /*0600*/  LDG.E R19, desc[UR8][R4.64+0x2400] ;  /* 0x0024000804137981 */ /* 0x000f28000c1e1900 */
[----:B------:R-:W5:Y:S04]  /*0610*/  LDG.E R3, desc[UR8][R2.64] ;  /* 0x0000000802037981 */ /* 0x000f68000c1e1900 */
[----:B------:R-:W5:Y:S01]  /*0620*/  LDG.E R20, desc[UR8][R4.64+0x3600] ;  /* 0x0036000804147981 */ /* 0x000f62000c1e1900 */
[----:B------:R-:W-:Y:S01]  /*0630*/  IADD3 R15, PT, PT, R15, 0x4, RZ ;  /* 0x000000040f0f7810 */ /* 0x000fe20007ffe0ff */
[----:B--2---:R-:W-:-:S04]  /*0640*/  FFMA R8, R8, R17, R25 ;  /* 0x0000001108087223 */ /* 0x004fc80000000019 */
[----:B---3--:R-:W-:-:S04]  /*0650*/  FFMA R8, R7, R18, R8 ;  /* 0x0000001207087223 */ /* 0x008fc80000000008 */
[----:B----4-:R-:W-:-:S04]  /*0660*/  FFMA R8, R11, R19, R8 ;  /* 0x000000130b087223 */ /* 0x010fc80000000008 */
[----:B-----5:R-:W-:-:S07]  /*0670*/  FFMA R25, R3, R20, R8 ;  /* 0x0000001403197223 */ /* 0x020fce0000000008 */
.L_x_21:
[----:B------:R-:W-:Y:S05]  /*0680*/  @!P1 BRA `(.L_x_18) ;  /* 0x00000000006c9947 */ /* 0x000fea0003800000 */
[----:B------:R-:W1:Y:S01]  /*0690*/  LDC.64 R8, c[0x0][0x380] ;  /* 0x0000e000ff087b82 */ /* 0x000e620000000a00 */
[----:B------:R-:W-:Y:S02]  /*06a0*/  ISETP.NE.AND P0, PT, R13, 0x1, PT ;  /* 0x000000010d00780c */ /* 0x000fe40003f05270 */
[----:B------:R-:W-:-:S04]  /*06b0*/  LOP3.LUT R12, R12, 0x1, RZ, 0xc0, !PT ;  /* 0x000000010c0c7812 */ /* 0x000fc800078ec0ff */
[----:B------:R-:W-:Y:S01]  /*06c0*/  ISETP.NE.U32.AND P1, PT, R12, 0x1, PT ;  /* 0x000000010c00780c */ /* 0x000fe20003f25070 */
[----:B------:R-:W2:Y:S06]  /*06d0*/  LDC.64 R6, c[0x0][0x388] ;  /* 0x0000e200ff067b82 */ /* 0x000eac0000000a00 */
[C---:B------:R-:W-:Y:S02]  /*06e0*/  @P0 IMAD R11, R15.reuse, 0xa, R16 ;  /* 0x0000000a0f0b0824 */ /* 0x040fe400078e0210 */
[----:B------:R-:W3:Y:S01]  /*06f0*/  LDC.64 R4, c[0x0][0x380] ;  /* 0x0000e000ff047b82 */ /* 0x000ee20000000a00 */
[C---:B------:R-:W-:Y:S01]  /*0700*/  @P0 IMAD R13, R15.reuse, 0x480, R14 ;  /* 0x000004800f0d0824 */ /* 0x040fe200078e020e */
[----:B------:R-:W-:-:S02]  /*0710*/  @P0 IADD3 R15, PT, PT, R15, 0x2, RZ ;  /* 0x000000020f0f0810 */ /* 0x000fc40007ffe0ff */
[----:B------:R-:W-:-:S04]  /*0720*/  @P0 IADD3 R17, PT, PT, R11, 0xa, RZ ;  /* 0x0000000a0b110810 */ /* 0x000fc80007ffe0ff */
[----:B------:R-:W4:Y:S01]  /*0730*/  LDC.64 R2, c[0x0][0x388] ;  /* 0x0000e200ff027b82 */ /* 0x000f220000000a00 */
[----:B-1----:R-:W-:-:S04]  /*0740*/  @P0 IMAD.WIDE R10, R11, 0x4, R8 ;  /* 0x000000040b0a0825 */ /* 0x002fc800078e0208 */
[----:B------:R-:W-:Y:S02]  /*0750*/  @P0 IMAD.WIDE.U32 R8, R17, 0x4, R8 ;  /* 0x0000000411080825 */ /* 0x000fe400078e0008 */
[----:B0-----:R-:W5:Y:S02]  /*0760*/  @P0 LDG.E R10, desc[UR8][R10.64] ;  /* 0x000000080a0a0981 */ /* 0x001f64000c1e1900 */
[----:B--2---:R-:W-:Y:S02]  /*0770*/  @P0 IMAD.WIDE R6, R13, 0x4, R6 ;  /* 0x000000040d060825 */ /* 0x004fe400078e0206 */
[----:B------:R-:W2:Y:S02]  /*0780*/  @P0 LDG.E R9, desc[UR8][R8.64] ;  /* 0x0000000808090981 */ /* 0x000ea4000c1e1900 */
[C---:B------:R-:W-:Y:S02]  /*0790*/  @!P1 IMAD R13, R15.reuse, 0xa, R16 ;  /* 0x0000000a0f0d9824 */ /* 0x040fe400078e0210 */
[----:B------:R-:W-:Y:S01]  /*07a0*/  @!P1 IMAD R15, R15, 0x480, R14 ;  /* 0x000004800f0f9824 */ /* 0x000fe200078e020e */
[----:B------:R-:W5:Y:S01]  /*07b0*/  @P0 LDG.E R12, desc[UR8][R6.64] ;  /* 0x00000008060c0981 */ /* 0x000f62000c1e1900 */
[----:B---3--:R-:W-:-:S03]  /*07c0*/  @!P1 IMAD.WIDE R4, R13, 0x4, R4 ;  /* 0x000000040d049825 */ /* 0x008fc600078e0204 */
[----:B------:R-:W2:Y:S01]  /*07d0*/  @P0 LDG.E R13, desc[UR8][R6.64+0x1200] ;  /* 0x00120008060d0981 */ /* 0x000ea2000c1e1900 */
[----:B----4-:R-:W-:-:S03]  /*07e0*/  @!P1 IMAD.WIDE R2, R15, 0x4, R2 ;  /* 0x000000040f029825 */ /* 0x010fc600078e0202 */
[----:B------:R-:W3:Y:S04]  /*07f0*/  @!P1 LDG.E R4, desc[UR8][R4.64] ;  /* 0x0000000804049981 */ /* 0x000ee8000c1e1900 */
[----:B------:R-:W3:Y:S01]  /*0800*/  @!P1 LDG.E R2, desc[UR8][R2.64] ;  /* 0x0000000802029981 */ /* 0x000ee2000c1e1900 */
[----:B-----5:R-:W-:-:S04]  /*0810*/  @P0 FFMA R12, R10, R12, R25 ;  /* 0x0000000c0a0c0223 */ /* 0x020fc80000000019 */
[----:B--2---:R-:W-:-:S04]  /*0820*/  @P0 FFMA R25, R9, R13, R12 ;  /* 0x0000000d09190223 */ /* 0x004fc8000000000c */
[----:B---3--:R-:W-:-:S07]  /*0830*/  @!P1 FFMA R25, R4, R2, R25 ;  /* 0x0000000204199223 */ /* 0x008fce0000000019 */
.L_x_18:
[----:B------:R-:W1:Y:S02]  /*0840*/  LDC.64 R2, c[0x0][0x390] ;  /* 0x0000e400ff027b82 */ /* 0x000e640000000a00 */
[----:B-1----:R-:W-:-:S05]  /*0850*/  IMAD.WIDE R2, R0, 0x4, R2 ;  /* 0x0000000400027825 */ /* 0x002fca00078e0202 */
[----:B0-----:R-:W-:Y:S01]  /*0860*/  STG.E desc[UR8][R2.64], R25 ;  /* 0x0000001902007986 */ /* 0x001fe2000c101908 */
[----:B------:R-:W-:Y:S05]  /*0870*/  EXIT ;  /* 0x000000000000794d */ /* 0x000fea0003800000 */
.L_x_17:
[----:B------:R-:W1:Y:S01]  /*0880*/  LDCU UR4, c[0x0][0x3a0] ;  /* 0x00007400ff0477ac */ /* 0x000e620008000800 */
[----:B------:R-:W-:Y:S02]  /*0890*/  IADD3 R2, PT, PT, R0, -0x2d00, RZ ;  /* 0xffffd30000027810 */ /* 0x000fe40007ffe0ff */
[----:B------:R-:W-:Y:S01]  /*08a0*/  MOV R3, RZ ;  /* 0x000000ff00037202 */ /* 0x000fe20000000f00 */
[----:B-1----:R-:W-:-:S09]  /*08b0*/  UISETP.GE.AND UP0, UPT, UR4, 0x1, UPT ;  /* 0x000000010400788c */ /* 0x002fd2000bf06270 */
[----:B------:R-:W-:Y:S05]  /*08c0*/  BRA.U !UP0, `(.L_x_22) ;  /* 0x0000000908447547 */ /* 0x000fea000b800000 */
[----:B------:R-:W-:Y:S01]  /*08d0*/  UISETP.GE.U32.AND UP1, UPT, UR4, 0x10, UPT ;  /* 0x000000100400788c */ /* 0x000fe2000bf26070 */
[----:B------:R-:W-:Y:S01]  /*08e0*/  HFMA2 R3, -RZ, RZ, 0, 0 ;  /* 0x00000000ff037431 */ /* 0x000fe200000001ff */
[----:B------:R-:W-:Y:S01]  /*08f0*/  ULOP3.LUT UR5, UR4, 0xf, URZ, 0xc0, !UPT ;  /* 0x0000000f04057892 */ /* 0x000fe2000f8ec0ff */
[----:B------:R-:W-:-:S03]  /*0900*/  MOV R5, RZ ;  /* 0x000000ff00057202 */ /* 0x000fc60000000f00 */
[----:B------:R-:W-:-:S03]  /*0910*/  UISETP.NE.AND UP0, UPT, UR5, URZ, UPT ;  /* 0x000000ff0500728c */ /* 0x000fc6000bf05270 */
[----:B------:R-:W-:Y:S08]  /*0920*/  BRA.U !UP1, `(.L_x_23) ;  /* 0x0000000509247547 */ /* 0x000ff0000b800000 */
[----:B------:R-:W-:Y:S01]  /*0930*/  ULOP3.LUT UR6, UR4, 0x7ffffff0, URZ, 0xc0, !UPT ;  /* 0x7ffffff004067892 */ /* 0x000fe2000f8ec0ff */
[----:B------:R-:W-:Y:S02]  /*0940*/  MOV R3, RZ ;  /* 0x000000ff00037202 */ /* 0x000fe40000000f00 */
[----:B------:R-:W-:Y:S01]  /*0950*/  MOV R4, R2 ;  /* 0x0000000200047202 */ /* 0x000fe20000000f00 */
[----:B------:R-:W-:Y:S02]  /*0960*/  UIADD3 UR7, UPT, UPT, -UR6, URZ, URZ ;  /* 0x000000ff06077290 */ /* 0x000fe4000fffe1ff */
[----:B------:R-:W-:-:S10]  /*0970*/  MOV R5, UR6 ;  /* 0x0000000600057c02 */ /* 0x000fd40008000f00 */
.L_x_24:
[----:B------:R-:W1:Y:S01]  /*0980*/  LDC.64 R12, c[0x0][0x380] ;  /* 0x0000e000ff0c7b82 */ /* 0x000e620000000a00 */
[C---:B------:R-:W-:Y:S02]  /*0990*/  IADD3 R7, PT, PT, R4.reuse, 0xa, RZ ;  /* 0x0000000a04077810 */ /* 0x040fe40007ffe0ff */
[C---:B------:R-:W-:Y:S02]  /*09a0*/  IADD3 R17, PT, PT, R4.reuse, 0x14, RZ ;  /* 0x0000001404117810 */ /* 0x040fe40007ffe0ff */
[C---:B------:R-:W-:Y:S02]  /*09b0*/  IADD3 R21, PT, PT, R4.reuse, 0x1e, RZ ;  /* 0x0000001e04157810 */ /* 0x040fe40007ffe0ff */
[C---:B------:R-:W-:Y:S01]  /*09c0*/  IADD3 R19, PT, PT, R4.reuse, 0x28, RZ ;  /* 0x0000002804137810 */ /* 0x040fe20007ffe0ff */
[----:B-1----:R-:W-:-:S04]  /*09d0*/  IMAD.WIDE.U32 R26, R4, 0x4, R12 ;  /* 0x00000004041a7825 */ /* 0x002fc800078e000c */
[--C-:B------:R-:W-:Y:S02]  /*09e0*/  IMAD.WIDE.U32 R6, R7, 0x4, R12.reuse ;  /* 0x0000000407067825 */ /* 0x100fe400078e000c */
[----:B0-----:R-:W2:Y:S02]  /*09f0*/  LDG.E R26, desc[UR8][R26.64] ;  /* 0x000000081a1a7981 */ /* 0x001ea4000c1e1900 */
[--C-:B------:R-:W-:Y:S02]  /*0a00*/  IMAD.WIDE.U32 R16, R17, 0x4, R12.reuse ;  /* 0x0000000411107825 */ /* 0x100fe400078e000c */
[----:B------:R0:W3:Y:S02]  /*0a10*/  LDG.E R25, desc[UR8][R6.64] ;  /* 0x0000000806197981 */ /* 0x0000e4000c1e1900 */
[--C-:B------:R-:W-:Y:S02]  /*0a20*/  IMAD.WIDE.U32 R20, R21, 0x4, R12.reuse ;  /* 0x0000000415147825 */ /* 0x100fe400078e000c */
[----:B------:R1:W4:Y:S01]  /*0a30*/  LDG.E R24, desc[UR8][R16.64] ;  /* 0x0000000810187981 */ /* 0x000322000c1e1900 */
[----:B------:R-:W-:Y:S01]  /*0a40*/  IADD3 R29, PT, PT, R4, 0x32, RZ ;  /* 0x00000032041d7810 */ /* 0x000fe20007ffe0ff */
[----:B------:R-:W-:-:S02]  /*0a50*/  IMAD.WIDE.U32 R18, R19, 0x4, R12 ;  /* 0x0000000413127825 */ /* 0x000fc400078e000c */
[----:B------:R5:W4:Y:S01]  /*0a60*/  LDG.E R11, desc[UR8][R20.64] ;  /* 0x00000008140b7981 */ /* 0x000b22000c1e1900 */
[C---:B------:R-:W-:Y:S01]  /*0a70*/  IADD3 R15, PT, PT, R4.reuse, 0x3c, RZ ;  /* 0x0000003c040f7810 */ /* 0x040fe20007ffe0ff */
[--C-:B------:R-:W-:Y:S02]  /*0a80*/  IMAD.WIDE.U32 R28, R29, 0x4, R12.reuse ;  /* 0x000000041d1c7825 */ /* 0x100fe400078e000c */
[----:B------:R-:W4:Y:S01]  /*0a90*/  LDG.E R10, desc[UR8][R18.64] ;  /* 0x00000008120a7981 */ /* 0x000f22000c1e1900 */
[C---:B------:R-:W-:Y:S01]  /*0aa0*/  IADD3 R23, PT, PT, R4.reuse, 0x46, RZ ;  /* 0x0000004604177810 */ /* 0x040fe20007ffe0ff */
[--C-:B------:R-:W-:Y:S02]  /*0ab0*/  IMAD.WIDE.U32 R14, R15, 0x4, R12.reuse ;  /* 0x000000040f0e7825 */ /* 0x100fe400078e000c */
[----:B------:R-:W4:Y:S01]  /*0ac0*/  LDG.E R9, desc[UR8][R28.64] ;  /* 0x000000081c097981 */ /* 0x000f22000c1e1900 */
[----:B0-----:R-:W-:Y:S01]  /*0ad0*/  IADD3 R7, PT, PT, R4, 0x50, RZ ;  /* 0x0000005004077810 */ /* 0x001fe20007ffe0ff */
[----:B-1----:R-:W-:-:S02]  /*0ae0*/  IMAD.WIDE.U32 R16, R23, 0x4, R12 ;  /* 0x0000000417107825 */ /* 0x002fc400078e000c */
[----:B------:R0:W4:Y:S01]  /*0af0*/  LDG.E R8, desc[UR8][R14.64] ;  /* 0x000000080e087981 */ /* 0x000122000c1e1900 */
[C---:B------:R-:W-:Y:S01]  /*0b00*/  IADD3 R23, PT, PT, R4.reuse, 0x5a, RZ ;  /* 0x0000005a04177810 */ /* 0x040fe20007ffe0ff */
[--C-:B-----5:R-:W-:Y:S01]  /*0b10*/  IMAD.WIDE.U32 R20, R7, 0x4, R12.reuse ;  /* 0x0000000407147825 */ /* 0x120fe200078e000c */
[C---:B------:R-:W-:Y:S01]  /*0b20*/  IADD3 R27, PT, PT, R4.reuse, 0x64, RZ ;  /* 0x00000064041b7810 */ /* 0x040fe20007ffe0ff */
[----:B------:R1:W5:Y:S02]  /*0b30*/  LDG.E R7, desc[UR8][R16.64] ;  /* 0x0000000810077981 */ /* 0x000364000c1e1900 */
[--C-:B------:R-:W-:Y:S02]  /*0b40*/  IMAD.WIDE.U32 R22, R23, 0x4, R12.reuse ;  /* 0x0000000417167825 */ /* 0x100fe400078e000c */
[----:B------:R1:W5:Y:S01]  /*0b50*/  LDG.E R6, desc[UR8][R20.64] ;  /* 0x0000000814067981 */ /* 0x000362000c1e1900 */
[C---:B0-----:R-:W-:Y:S01]  /*0b60*/  IADD3 R15, PT, PT, R4.reuse, 0x6e, RZ ;  /* 0x0000006e040f7810 */ /* 0x041fe20007ffe0ff */
[--C-:B------:R-:W-:Y:S01]  /*0b70*/  IMAD.WIDE.U32 R18, R27, 0x4, R12.reuse ;  /* 0x000000041b127825 */ /* 0x100fe200078e000c */
[C---:B------:R-:W-:Y:S01]  /*0b80*/  IADD3 R29, PT, PT, R4.reuse, 0x78, RZ ;  /* 0x00000078041d7810 */ /* 0x040fe20007ffe0ff */
[----:B------:R0:W5:Y:S02]  /*0b90*/  LDG.E R27, desc[UR8][R22.64] ;  /* 0x00000008161b7981 */ /* 0x000164000c1e1900 */
[--C-:B------:R-:W-:Y:S01]  /*0ba0*/  IMAD.WIDE.U32 R14, R15, 0x4, R12.reuse ;  /* 0x000000040f0e7825 */ /* 0x100fe200078e000c */
[C---:B------:R-:W-:Y:S01]  /*0bb0*/  IADD3 R28, PT, PT, R4.reuse, 0x82, RZ ;  /* 0x00000082041c7810 */ /* 0x040fe20007ffe0ff */
[----:B------:R-:W5:Y:S02]  /*0bc0*/  LDG.E R18, desc[UR8][R18.64] ;  /* 0x0000000812127981 */ /* 0x000f64000c1e1900 */
[--C-:B-1----:R-:W-:Y:S01]  /*0bd0*/  IMAD.WIDE.U32 R16, R29, 0x4, R12.reuse ;  /* 0x000000041d107825 */ /* 0x102fe200078e000c */
[----:B------:R-:W-:Y:S01]  /*0be0*/  IADD3 R29, PT, PT, R4, 0x8c, RZ ;  /* 0x0000008c041d7810 */ /* 0x000fe20007ffe0ff */
[----:B------:R-:W5:Y:S02]  /*0bf0*/  LDG.E R14, desc[UR8][R14.64] ;  /* 0x000000080e0e7981 */ /* 0x000f64000c1e1900 */
[--C-:B------:R-:W-:Y:S01]  /*0c00*/  IMAD.WIDE.U32 R20, R28, 0x4, R12.reuse ;  /* 0x000000041c147825 */ /* 0x100fe200078e000c */
[----:B------:R-:W-:Y:S01]  /*0c10*/  IADD3 R28, PT, PT, R4, 0x96, RZ ;  /* 0x00000096041c7810 */ /* 0x000fe20007ffe0ff */
[----:B------:R-:W5:Y:S02]  /*0c20*/  LDG.E R16, desc[UR8][R16.64] ;  /* 0x0000000810107981 */ /* 0x000f64000c1e1900 */
[----:B0-----:R-:W-:-:S02]  /*0c30*/  IMAD.WIDE.U32 R22, R29, 0x4, R12 ;  /* 0x000000041d167825 */ /* 0x001fc400078e000c */
[----:B------:R-:W5:Y:S02]  /*0c40*/  LDG.E R20, desc[UR8][R20.64] ;  /* 0x0000000814147981 */ /* 0x000f64000c1e1900 */
[----:B------:R-:W-:Y:S02]  /*0c50*/  IMAD.WIDE.U32 R12, R28, 0x4, R12 ;  /* 0x000000041c0c7825 */ /* 0x000fe400078e000c */
[----:B------:R-:W5:Y:S04]  /*0c60*/  LDG.E R22, desc[UR8][R22.64] ;  /* 0x0000000816167981 */ /* 0x000f68000c1e1900 */
[----:B------:R-:W5:Y:S01]  /*0c70*/  LDG.E R12, desc[UR8][R12.64] ;  /* 0x000000080c0c7981 */ /* 0x000f62000c1e1900 */
[----:B------:R-:W-:Y:S01]  /*0c80*/  UIADD3 UR7, UPT, UPT, UR7, 0x10, URZ ;  /* 0x0000001007077890 */ /* 0x000fe2000fffe0ff */
[----:B------:R-:W-:-:S03]  /*0c90*/  IADD3 R4, PT, PT, R4, 0xa0, RZ ;  /* 0x000000a004047810 */ /* 0x000fc60007ffe0ff */
[----:B------:R-:W-:Y:S01]  /*0ca0*/  UISETP.NE.AND UP1, UPT, UR7, URZ, UPT ;  /* 0x000000ff0700728c */ /* 0x000fe2000bf25270 */
[----:B--2---:R-:W-:-:S04]  /*0cb0*/  FADD R26, R26, R3 ;  /* 0x000000031a1a7221 */ /* 0x004fc80000000000 */
[----:B---3--:R-:W-:-:S04]  /*0cc0*/  FADD R25, R26, R25 ;  /* 0x000000191a197221 */ /* 0x008fc80000000000 */
[----:B----4-:R-:W-:-:S04]  /*0cd0*/  FADD R24, R25, R24 ;  /* 0x0000001819187221 */ /* 0x010fc80000000000 */
[----:B------:R-:W-:-:S04]  /*0ce0*/  FADD R11, R24, R11 ;  /* 0x0000000b180b7221 */ /* 0x000fc80000000000 */
[----:B------:R-:W-:-:S04]  /*0cf0*/  FADD R10, R11, R10 ;  /* 0x0000000a0b0a7221 */ /* 0x000fc80000000000 */
[----:B------:R-:W-:-:S04]  /*0d00*/  FADD R9, R10, R9 ;  /* 0x000000090a097221 */ /* 0x000fc80000000000 */
[----:B------:R-:W-:-:S04]  /*0d10*/  FADD R8, R9, R8 ;  /* 0x0000000809087221 */ /* 0x000fc80000000000 */
[----:B-----5:R-:W-:-:S04]  /*0d20*/  FADD R7, R8, R7 ;  /* 0x0000000708077221 */ /* 0x020fc80000000000 */
[----:B------:R-:W-:-:S04]  /*0d30*/  FADD R6, R7, R6 ;  /* 0x0000000607067221 */ /* 0x000fc80000000000 */
[----:B------:R-:W-:-:S04]  /*0d40*/  FADD R27, R6, R27 ;  /* 0x0000001b061b7221 */ /* 0x000fc80000000000 */
[----:B------:R-:W-:-:S04]  /*0d50*/  FADD R27, R27, R18 ;  /* 0x000000121b1b7221 */ /* 0x000fc80000000000 */
[----:B------:R-:W-:-:S04]  /*0d60*/  FADD R27, R27, R14 ;  /* 0x0000000e1b1b7221 */ /* 0x000fc80000000000 */
[----:B------:R-:W-:-:S04]  /*0d70*/  FADD R27, R27, R16 ;  /* 0x000000101b1b7221 */ /* 0x000fc80000000000 */
[----:B------:R-:W-:-:S04]  /*0d80*/  FADD R27, R27, R20 ;  /* 0x000000141b1b7221 */ /* 0x000fc80000000000 */
[----:B------:R-:W-:-:S04]  /*0d90*/  FADD R27, R27, R22 ;  /* 0x000000161b1b7221 */ /* 0x000fc80000000000 */
[----:B------:R-:W-:Y:S01]  /*0da0*/  FADD R3, R27, R12 ;  /* 0x0000000c1b037221 */ /* 0x000fe20000000000 */
[----:B------:R-:W-:Y:S06]  /*0db0*/  BRA.U UP1, `(.L_x_24) ;  /* 0xfffffff901f07547 */ /* 0x000fec000b83ffff */
.L_x_23:
[----:B------:R-:W-:Y:S05]  /*0dc0*/  BRA.U !UP0, `(.L_x_22) ;  /* 0x0000000508047547 */ /* 0x000fea000b800000 */
[----:B------:R-:W-:Y:S02]  /*0dd0*/  UISETP.GE.U32.AND UP0, UPT, UR5, 0x8, UPT ;  /* 0x000000080500788c */ /* 0x000fe4000bf06070 */
[----:B------:R-:W-:-:S04]  /*0de0*/  ULOP3.LUT UR10, UR4, 0x7, URZ, 0xc0, !UPT ;  /* 0x00000007040a7892 */ /* 0x000fc8000f8ec0ff */
[----:B------:R-:W-:-:S03]  /*0df0*/  UISETP.NE.AND UP1, UPT, UR10, URZ, UPT ;  /* 0x000000ff0a00728c */ /* 0x000fc6000bf25270 */
[----:B------:R-:W-:Y:S08]  /*0e00*/  BRA.U !UP0, `(.L_x_25) ;  /* 0x0000000108687547 */ /* 0x000ff0000b800000 */
[----:B------:R-:W1:Y:S01]  /*0e10*/  LDC.64 R8, c[0x0][0x380] ;  /* 0x0000e000ff087b82 */ /* 0x000e620000000a00 */
[----:B------:R-:W2:Y:S01]  /*0e20*/  LDCU.64 UR6, c[0x0][0x380] ;  /* 0x00007000ff0677ac */ /* 0x000ea20008000a00 */
[----:B------:R-:W-:-:S05]  /*0e30*/  IMAD R7, R5, 0xa, RZ ;  /* 0x0000000a05077824 */ /* 0x000fca00078e02ff */
[CC--:B------:R-:W-:Y:S02]  /*0e40*/  IADD3 R4, P0, PT, R2.reuse, R7.reuse, RZ ;  /* 0x0000000702047210 */ /* 0x0c0fe40007f1e0ff */
[----:B------:R-:W-:Y:S02]  /*0e50*/  IADD3 R7, PT, PT, R2, R7, RZ ;  /* 0x0000000702077210 */ /* 0x000fe40007ffe0ff */
[----:B------:R-:W-:Y:S02]  /*0e60*/  IADD3.X R11, PT, PT, RZ, RZ, RZ, P0, !PT ;  /* 0x000000ffff0b7210 */ /* 0x000fe400007fe4ff */
[----:B--2---:R-:W-:Y:S01]  /*0e70*/  LEA R6, P0, R4, UR6, 0x2 ;  /* 0x0000000604067c11 */ /* 0x004fe2000f8010ff */
[----:B-1----:R-:W-:-:S03]  /*0e80*/  IMAD.WIDE.U32 R8, R7, 0x4, R8 ;  /* 0x0000000407087825 */ /* 0x002fc600078e0008 */
[----:B------:R-:W-:-:S03]  /*0e90*/  LEA.HI.X R7, R4, UR7, R11, 0x2, P0 ;  /* 0x0000000704077c11 */ /* 0x000fc600080f140b */
[----:B0-----:R-:W2:Y:S04]  /*0ea0*/  LDG.E R8, desc[UR8][R8.64] ;  /* 0x0000000808087981 */ /* 0x001ea8000c1e1900 */
[----:B------:R-:W3:Y:S04]  /*0eb0*/  LDG.E R4, desc[UR8][R6.64+0x28] ;  /* 0x0000280806047981 */ /* 0x000ee8000c1e1900 */
[----:B------:R-:W4:Y:S04]  /*0ec0*/  LDG.E R10, desc[UR8][R6.64+0x50] ;  /* 0x00005008060a7981 */ /* 0x000f28000c1e1900 */
[----:B------:R-:W5:Y:S04]  /*0ed0*/  LDG.E R12, desc[UR8][R6.64+0x78] ;  /* 0x00007808060c7981 */ /* 0x000f68000c1e1900 */
[----:B------:R-:W5:Y:S04]  /*0ee0*/  LDG.E R14, desc[UR8][R6.64+0xa0] ;  /* 0x0000a008060e7981 */ /* 0x000f68000c1e1900 */
[----:B------:R-:W5:Y:S04]  /*0ef0*/  LDG.E R16, desc[UR8][R6.64+0xc8] ;  /* 0x0000c80806107981 */ /* 0x000f68000c1e1900 */
[----:B------:R-:W5:Y:S04]  /*0f00*/  LDG.E R18, desc[UR8][R6.64+0xf0] ;  /* 0x0000f00806127981 */ /* 0x000f68000c1e1900 */
[----:B------:R-:W5:Y:S01]  /*0f10*/  LDG.E R20, desc[UR8][R6.64+0x118] ;  /* 0x0001180806147981 */ /* 0x000f62000c1e1900 */
[----:B------:R-:W-:Y:S01]  /*0f20*/  IADD3 R5, PT, PT, R5, 0x8, RZ ;  /* 0x0000000805057810 */ /* 0x000fe20007ffe0ff */
[----:B--2---:R-:W-:-:S04]  /*0f30*/  FADD R3, R3, R8 ;  /* 0x0000000803037221 */ /* 0x004fc80000000000 */
[----:B---3--:R-:W-:-:S04]  /*0f40*/  FADD R3, R3, R4 ;  /* 0x0000000403037221 */ /* 0x008fc80000000000 */
[----:B----4-:R-:W-:-:S04]  /*0f50*/  FADD R3, R3, R10 ;  /* 0x0000000a03037221 */ /* 0x010fc80000000000 */
[----:B-----5:R-:W-:-:S04]  /*0f60*/  FADD R3, R3, R12 ;  /* 0x0000000c03037221 */ /* 0x020fc80000000000 */
[----:B------:R-:W-:-:S04]  /*0f70*/  FADD R3, R3, R14 ;  /* 0x0000000e03037221 */ /* 0x000fc80000000000 */
[----:B------:R-:W-:-:S04]  /*0f80*/  FADD R3, R3, R16 ;  /* 0x0000001003037221 */ /* 0x000fc80000000000 */
[----:B------:R-:W-:-:S04]  /*0f90*/  FADD R3, R3, R18 ;  /* 0x0000001203037221 */ /* 0x000fc80000000000 */
[----:B------:R-:W-:-:S07]  /*0fa0*/  FADD R3, R3, R20 ;  /* 0x0000001403037221 */ /* 0x000fce0000000000 */
.L_x_25:
        /* <DEDUP_REMOVED lines=17> */
[----:B------:R-:W5:Y:S01]  /*10c0*/  LDG.E R12, desc[UR8][R8.64+0x78] ;  /* 0x00007808080c7981 */ /* 0x000f62000c1e1900 */
[----:B------:R-:W-:Y:S01]  /*10d0*/  IADD3 R5, PT, PT, R5, 0x4, RZ ;  /* 0x0000000405057810 */ /* 0x000fe20007ffe0ff */
[----:B--2---:R-:W-:-:S04]  /*10e0*/  FADD R3, R3, R6 ;  /* 0x0000000603037221 */ /* 0x004fc80000000000 */
[----:B---3--:R-:W-:-:S04]  /*10f0*/  FADD R3, R3, R4 ;  /* 0x0000000403037221 */ /* 0x008fc80000000000 */
[----:B----4-:R-:W-:-:S04]  /*1100*/  FADD R3, R3, R10 ;  /* 0x0000000a03037221 */ /* 0x010fc80000000000 */
[----:B-----5:R-:W-:-:S07]  /*1110*/  FADD R3, R3, R12 ;  /* 0x0000000c03037221 */ /* 0x020fce0000000000 */
.L_x_26:
[----:B------:R-:W-:Y:S05]  /*1120*/  BRA.U !UP1, `(.L_x_22) ;  /* 0x00000001092c7547 */ /* 0x000fea000b800000 */
[----:B------:R-:W1:Y:S01]  /*1130*/  LDC.64 R6, c[0x0][0x380] ;  /* 0x0000e000ff067b82 */ /* 0x000e620000000a00 */
[----:B------:R-:W-:Y:S01]  /*1140*/  IMAD R0, R5, 0xa, R0 ;  /* 0x0000000a05007824 */ /* 0x000fe200078e0200 */
[----:B------:R-:W-:-:S12]  /*1150*/  UIADD3 UR4, UPT, UPT, -UR4, URZ, URZ ;  /* 0x000000ff04047290 */ /* 0x000fd8000fffe1ff */
.L_x_27:
[----:B------:R-:W-:-:S05]  /*1160*/  IADD3 R5, PT, PT, R0, -0x2d00, RZ ;  /* 0xffffd30000057810 */ /* 0x000fca0007ffe0ff */
[----:B-1----:R-:W-:-:S06]  /*1170*/  IMAD.WIDE.U32 R4, R5, 0x4, R6 ;  /* 0x0000000405047825 */ /* 0x002fcc00078e0006 */
[----:B0-----:R-:W2:Y:S01]  /*1180*/  LDG.E R4, desc[UR8][R4.64] ;  /* 0x0000000804047981 */ /* 0x001ea2000c1e1900 */
[----:B------:R-:W-:Y:S01]  /*1190*/  UIADD3 UR4, UPT, UPT, UR4, 0x1, URZ ;  /* 0x0000000104047890 */ /* 0x000fe2000fffe0ff */
[----:B------:R-:W-:-:S03]  /*11a0*/  IADD3 R0, PT, PT, R0, 0xa, RZ ;  /* 0x0000000a00007810 */ /* 0x000fc60007ffe0ff */
[----:B------:R-:W-:Y:S01]  /*11b0*/  UISETP.NE.AND UP0, UPT, UR4, URZ, UPT ;  /* 0x000000ff0400728c */ /* 0x000fe2000bf05270 */
[----:B--2---:R-:W-:-:S08]  /*11c0*/  FADD R3, R4, R3 ;  /* 0x0000000304037221 */ /* 0x004fd00000000000 */
[----:B------:R-:W-:Y:S05]  /*11d0*/  BRA.U UP0, `(.L_x_27) ;  /* 0xfffffffd00e07547 */ /* 0x000fea000b83ffff */
.L_x_22:
[----:B------:R-:W1:Y:S02]  /*11e0*/  LDC.64 R4, c[0x0][0x398] ;  /* 0x0000e600ff047b82 */ /* 0x000e640000000a00 */
[----:B-1----:R-:W-:-:S05]  /*11f0*/  IMAD.WIDE.U32 R4, R2, 0x4, R4 ;  /* 0x0000000402047825 */ /* 0x002fca00078e0004 */
[----:B0-----:R-:W-:Y:S01]  /*1200*/  STG.E desc[UR8][R4.64], R3 ;  /* 0x0000000304007986 */ /* 0x001fe2000c101908 */
[----:B------:R-:W-:Y:S05]  /*1210*/  EXIT ;  /* 0x000000000000794d */ /* 0x000fea0003800000 */
.L_x_28:
        /* <DEDUP_REMOVED lines=14> */
.L_x_65:


//--------------------- .text._Z33softmaxCrossEntropyBackwardKernelPfPKfPKii --------------------------
	.section	.text._Z33softmaxCrossEntropyBackwardKernelPfPKfPKii,"ax",@progbits
	.align	128
        .global         _Z33softmaxCrossEntropyBackwardKernelPfPKfPKii
        .type           _Z33softmaxCrossEntropyBackwardKernelPfPKfPKii,@function
        .size           _Z33softmaxCrossEntropyBackwardKernelPfPKfPKii,(.L_x_66 - _Z33softmaxCrossEntropyBackwardKernelPfPKfPKii)
        .other          _Z33softmaxCrossEntropyBackwardKernelPfPKfPKii,@"STO_CUDA_ENTRY STV_DEFAULT"
_Z33softmaxCrossEntropyBackwardKernelPfPKfPKii:
.text._Z33softmaxCrossEntropyBackwardKernelPfPKfPKii:
        /* <DEDUP_REMOVED lines=14> */
[----:B------:R-:W-:-:S06]  /*00e0*/  LEA.HI.SX32 R0, R0, R7, 0x1e ;  /* 0x0000000700007211 */ /* 0x000fcc00078ff2ff */
[----:B------:R-:W3:Y:S01]  /*00f0*/  LDC.64 R6, c[0x0][0x380] ;  /* 0x0000e000ff067b82 */ /* 0x000ee20000000a00 */
[----:B0-----:R-:W-:-:S06]  /*0100*/  IMAD.WIDE R2, R0, 0x4, R2 ;  /* 0x0000000400027825 */ /* 0x001fcc00078e0202 */
[----:B-1----:R-:W4:Y:S01]  /*0110*/  LDG.E R3, desc[UR4][R2.64] ;  /* 0x0000000402037981 */ /* 0x002f22000c1e1900 */
[----:B--2---:R-:W-:-:S06]  /*0120*/  IMAD.WIDE R4, R9, 0x4, R4 ;  /* 0x0000000409047825 */ /* 0x004fcc00078e0204 */
[----:B------:R-:W2:Y:S01]  /*0130*/  LDG.E R4, desc[UR4][R4.64] ;  /* 0x0000000404047981 */ /* 0x000ea2000c1e1900 */
[----:B------:R-:W-:Y:S02]  /*0140*/  IMAD R0, R0, -0xa, R9 ;  /* 0xfffffff600007824 */ /* 0x000fe400078e0209 */
[----:B---3--:R-:W-:-:S03]  /*0150*/  IMAD.WIDE R6, R9, 0x4, R6 ;  /* 0x0000000409067825 */ /* 0x008fc600078e0206 */
[----:B----4-:R-:W-:-:S04]  /*0160*/  ISETP.NE.AND P0, PT, R0, R3, PT ;  /* 0x000000030000720c */ /* 0x010fc80003f05270 */
[----:B------:R-:W-:-:S05]  /*0170*/  FSEL R11, RZ, 1, P0 ;  /* 0x3f800000ff0b7808 */ /* 0x000fca0000000000 */
[----:B--2---:R-:W-:-:S05]  /*0180*/  FADD R11, R4, -R11 ;  /* 0x8000000b040b7221 */ /* 0x004fca0000000000 */
[----:B------:R-:W-:Y:S01]  /*0190*/  STG.E desc[UR4][R6.64], R11 ;  /* 0x0000000b06007986 */ /* 0x000fe2000c101904 */
[----:B------:R-:W-:Y:S05]  /*01a0*/  EXIT ;  /* 0x000000000000794d */ /* 0x000fea0003800000 */
.L_x_29:
        /* <DEDUP_REMOVED lines=13> */
.L_x_66:


//--------------------- .text._Z32softmaxCrossEntropyForwardKernelPKfPKiPfS3_i --------------------------
	.section	.text._Z32softmaxCrossEntropyForwardKernelPKfPKiPfS3_i,"ax",@progbits
	.align	128
        .global         _Z32softmaxCrossEntropyForwardKernelPKfPKiPfS3_i
        .type           _Z32softmaxCrossEntropyForwardKernelPKfPKiPfS3_i,@function
        .size           _Z32softmaxCrossEntropyForwardKernelPKfPKiPfS3_i,(.L_x_57 - _Z32softmaxCrossEntropyForwardKernelPKfPKiPfS3_i)
        .other          _Z32softmaxCrossEntropyForwardKernelPKfPKiPfS3_i,@"STO_CUDA_ENTRY STV_DEFAULT"
_Z32softmaxCrossEntropyForwardKernelPKfPKiPfS3_i:
.text._Z32softmaxCrossEntropyForwardKernelPKfPKiPfS3_i:
        /* <DEDUP_REMOVED lines=10> */
[----:B------:R-:W-:Y:S01]  /*00a0*/  IMAD R5, R4, 0xa, RZ ;  /* 0x0000000a04057824 */ /* 0x000fe200078e02ff */
[----:B------:R-:W2:Y:S05]  /*00b0*/  LDCU.64 UR6, c[0x0][0x398] ;  /* 0x00007300ff0677ac */ /* 0x000eaa0008000a00 */
[----:B------:R-:W3:Y:S01]  /*00c0*/  LDC.64 R6, c[0x0][0x388] ;  /* 0x0000e200ff067b82 */ /* 0x000ee20000000a00 */
[----:B0-----:R-:W-:-:S05]  /*00d0*/  IMAD.WIDE R2, R5, 0x4, R2 ;  /* 0x0000000405027825 */ /* 0x001fca00078e0202 */
[----:B-1----:R-:W4:Y:S04]  /*00e0*/  LDG.E R10, desc[UR8][R2.64] ;  /* 0x00000008020a7981 */ /* 0x002f28000c1e1900 */
        /* <DEDUP_REMOVED lines=9> */
[----:B---3--:R-:W-:-:S06]  /*0180*/  IMAD.WIDE R6, R4, 0x4, R6 ;  /* 0x0000000404067825 */ /* 0x008fcc00078e0206 */
[----:B------:R0:W3:Y:S01]  /*0190*/  LDG.E R6, desc[UR8][R6.64] ;  /* 0x0000000806067981 */ /* 0x0000e2000c1e1900 */
[----:B--2---:R-:W-:Y:S01]  /*01a0*/  UIADD3 UR5, UP0, UPT, UR6, 0x4, URZ ;  /* 0x0000000406057890 */ /* 0x004fe2000ff1e0ff */
[----:B------:R-:W-:-:S03]  /*01b0*/  UMOV UR4, URZ ;  /* 0x000000ff00047c82 */ /* 0x000fc60008000000 */
[----:B------:R-:W-:Y:S01]  /*01c0*/  UIADD3.X UR6, UPT, UPT, URZ, UR7, URZ, UP0, !UPT ;  /* 0x00000007ff067290 */ /* 0x000fe200087fe4ff */
[----:B----4-:R-:W-:-:S04]  /*01d0*/  FMNMX R9, R10, -1.00000001504746621988e+30, !PT ;  /* 0xf149f2ca0a097809 */ /* 0x010fc80007800000 */
[----:B-----5:R-:W-:-:S04]  /*01e0*/  FSETP.GT.AND P0, PT, R24, R9, PT ;  /* 0x000000091800720b */ /* 0x020fc80003f04000 */
[----:B------:R-:W-:-:S04]  /*01f0*/  FSEL R9, R24, R9, P0 ;  /* 0x0000000918097208 */ /* 0x000fc80000000000 */
[----:B------:R-:W-:-:S04]  /*0200*/  FSETP.GT.AND P0, PT, R0, R9, PT ;  /* 0x000000090000720b */ /* 0x000fc80003f04000 */
        /* <DEDUP_REMOVED lines=12> */
[----:B0-----:R-:W-:Y:S01]  /*02d0*/  FSEL R7, R12, R9, P0 ;  /* 0x000000090c077208 */ /* 0x001fe20000000000 */
[----:B------:R-:W-:-:S03]  /*02e0*/  HFMA2 R9, -RZ, RZ, 0.96630859375, -0.0022525787353515625 ;  /* 0x3bbb989dff097431 */ /* 0x000fc600000001ff */
[----:B------:R-:W-:-:S04]  /*02f0*/  FSETP.GT.AND P0, PT, R8, R7, PT ;  /* 0x000000070800720b */ /* 0x000fc80003f04000 */
[----:B------:R-:W-:-:S05]  /*0300*/  FSEL R7, R8, R7, P0 ;  /* 0x0000000708077208 */ /* 0x000fca0000000000 */
[--C-:B------:R-:W-:Y:S01]  /*0310*/  FADD R28, R10, -R7.reuse ;  /* 0x800000070a1c7221 */ /* 0x100fe20000000000 */
[----:B------:R-:W-:Y:S01]  /*0320*/  MOV R10, 0x437c0000 ;  /* 0x437c0000000a7802 */ /* 0x000fe20000000f00 */
[--C-:B------:R-:W-:Y:S01]  /*0330*/  FADD R26, R24, -R7.reuse ;  /* 0x80000007181a7221 */ /* 0x100fe20000000000 */
[--C-:B------:R-:W-:Y:S01]  /*0340*/  FADD R24, R0, -R7.reuse ;  /* 0x8000000700187221 */ /* 0x100fe20000000000 */
[-C--:B------:R-:W-:Y:S01]  /*0350*/  FFMA.SAT R15, R28, R9.reuse, 0.5 ;  /* 0x3f0000001c0f7423 */ /* 0x080fe20000002009 */
[--C-:B------:R-:W-:Y:S01]  /*0360*/  FADD R18, R18, -R7.reuse ;  /* 0x8000000712127221 */ /* 0x100fe20000000000 */
[-C--:B------:R-:W-:Y:S01]  /*0370*/  FFMA.SAT R13, R26, R9.reuse, 0.5 ;  /* 0x3f0000001a0d7423 */ /* 0x080fe20000002009 */
[----:B------:R-:W-:Y:S01]  /*0380*/  FADD R20, R20, -R7 ;  /* 0x8000000714147221 */ /* 0x000fe20000000000 */
[-C--:B------:R-:W-:Y:S01]  /*0390*/  FFMA.RM R15, R15, R10.reuse, 12582913 ;  /* 0x4b4000010f0f7423 */ /* 0x080fe2000000400a */
[-C--:B------:R-:W-:Y:S01]  /*03a0*/  FFMA.SAT R23, R18, R9.reuse, 0.5 ;  /* 0x3f00000012177423 */ /* 0x080fe20000002009 */
[-C--:B------:R-:W-:Y:S01]  /*03b0*/  FFMA.RM R13, R13, R10.reuse, 12582913 ;  /* 0x4b4000010d0d7423 */ /* 0x080fe2000000400a */
[-C--:B------:R-:W-:Y:S01]  /*03c0*/  FFMA.SAT R25, R20, R9.reuse, 0.5 ;  /* 0x3f00000014197423 */ /* 0x080fe20000002009 */
[C---:B------:R-:W-:Y:S01]  /*03d0*/  FADD R11, R15.reuse, -12583039 ;  /* 0xcb40007f0f0b7421 */ /* 0x040fe20000000000 */
[----:B------:R-:W-:Y:S01]  /*03e0*/  SHF.L.U32 R0, R15, 0x17, RZ ;  /* 0x000000170f007819 */ /* 0x000fe200000006ff */
[C---:B------:R-:W-:Y:S01]  /*03f0*/  FADD R17, R13.reuse, -12583039 ;  /* 0xcb40007f0d117421 */ /* 0x040fe20000000000 */
[----:B------:R-:W-:Y:S01]  /*0400*/  SHF.L.U32 R15, R13, 0x17, RZ ;  /* 0x000000170d0f7819 */ /* 0x000fe200000006ff */
[----:B------:R-:W-:Y:S01]  /*0410*/  FFMA R11, R28, 1.4426950216293334961, -R11 ;  /* 0x3fb8aa3b1c0b7823 */ /* 0x000fe2000000080b */
[-C--:B------:R-:W-:Y:S01]  /*0420*/  FFMA.RM R13, R25, R10.reuse, 12582913 ;  /* 0x4b400001190d7423 */ /* 0x080fe2000000400a */
[----:B------:R-:W-:Y:S01]  /*0430*/  FFMA R17, R26, 1.4426950216293334961, -R17 ;  /* 0x3fb8aa3b1a117823 */ /* 0x000fe20000000811 */
[----:B------:R-:W-:Y:S01]  /*0440*/  FADD R12, R12, -R7 ;  /* 0x800000070c0c7221 */ /* 0x000fe20000000000 */
[----:B------:R-:W-:Y:S01]  /*0450*/  FFMA R19, R28, 1.925963033500011079e-08, R11 ;  /* 0x32a570601c137823 */ /* 0x000fe2000000000b */
[-C--:B------:R-:W-:Y:S01]  /*0460*/  FFMA.SAT R11, R24, R9.reuse, 0.5 ;  /* 0x3f000000180b7423 */ /* 0x080fe20000002009 */
[----:B------:R-:W-:Y:S01]  /*0470*/  FFMA R17, R26, 1.925963033500011079e-08, R17 ;  /* 0x32a570601a117823 */ /* 0x000fe20000000011 */
[--C-:B------:R-:W-:Y:S01]  /*0480*/  FADD R28, R14, -R7.reuse ;  /* 0x800000070e1c7221 */ /* 0x100fe20000000000 */
[----:B------:R-:W-:Y:S01]  /*0490*/  FADD R8, R8, -R7 ;  /* 0x8000000708087221 */ /* 0x000fe20000000000 */
[----:B------:R-:W-:Y:S01]  /*04a0*/  FFMA.RM R11, R11, R10, 12582913 ;  /* 0x4b4000010b0b7423 */ /* 0x000fe2000000400a */
[----:B------:R-:W0:Y:S01]  /*04b0*/  MUFU.EX2 R19, R19 ;  /* 0x0000001300137308 */ /* 0x000e220000000800 */
[----:B------:R-:W-:-:S02]  /*04c0*/  FFMA.SAT R29, R28, R9, 0.5 ;  /* 0x3f0000001c1d7423 */ /* 0x000fc40000002009 */
[----:B------:R-:W-:-:S04]  /*04d0*/  FADD R21, R11, -12583039 ;  /* 0xcb40007f0b157421 */ /* 0x000fc80000000000 */
[C---:B------:R-:W-:Y:S01]  /*04e0*/  FFMA R21, R24.reuse, 1.4426950216293334961, -R21 ;  /* 0x3fb8aa3b18157823 */ /* 0x040fe20000000815 */
[----:B------:R-:W1:Y:S03]  /*04f0*/  MUFU.EX2 R17, R17 ;  /* 0x0000001100117308 */ /* 0x000e660000000800 */
[----:B------:R-:W-:Y:S01]  /*0500*/  FFMA R21, R24, 1.925963033500011079e-08, R21 ;  /* 0x32a5706018157823 */ /* 0x000fe20000000015 */
[----:B------:R-:W-:-:S04]  /*0510*/  FADD R24, R22, -R7 ;  /* 0x8000000716187221 */ /* 0x000fc80000000000 */
[----:B------:R2:W4:Y:S01]  /*0520*/  MUFU.EX2 R22, R21 ;  /* 0x0000001500167308 */ /* 0x0005220000000800 */
[----:B0-----:R-:W-:Y:S01]  /*0530*/  FFMA R26, R0, R19, RZ ;  /* 0x00000013001a7223 */ /* 0x001fe200000000ff */
[----:B------:R-:W-:Y:S01]  /*0540*/  FFMA.RM R0, R23, R10, 12582913 ;  /* 0x4b40000117007423 */ /* 0x000fe2000000400a */
[----:B------:R-:W-:Y:S01]  /*0550*/  FFMA.SAT R23, R24, R9, 0.5 ;  /* 0x3f00000018177423 */ /* 0x000fe20000002009 */
[C---:B------:R-:W-:Y:S01]  /*0560*/  FADD R19, R13.reuse, -12583039 ;  /* 0xcb40007f0d137421 */ /* 0x040fe20000000000 */
[----:B------:R-:W-:-:S03]  /*0570*/  SHF.L.U32 R13, R13, 0x17, RZ ;  /* 0x000000170d0d7819 */ /* 0x000fc600000006ff */
[----:B------:R-:W-:Y:S01]  /*0580*/  FFMA R19, R20, 1.4426950216293334961, -R19 ;  /* 0x3fb8aa3b14137823 */ /* 0x000fe20000000813 */
[----:B-1----:R-:W-:Y:S01]  /*0590*/  FFMA R15, R15, R17, R26 ;  /* 0x000000110f0f7223 */ /* 0x002fe2000000001a */
[----:B------:R-:W-:Y:S01]  /*05a0*/  FADD R17, R0, -12583039 ;  /* 0xcb40007f00117421 */ /* 0x000fe20000000000 */
[----:B------:R-:W-:Y:S01]  /*05b0*/  FADD R26, R16, -R7 ;  /* 0x80000007101a7221 */ /* 0x000fe20000000000 */
[-C--:B------:R-:W-:Y:S01]  /*05c0*/  FFMA.RM R16, R23, R10.reuse, 12582913 ;  /* 0x4b40000117107423 */ /* 0x080fe2000000400a */
[----:B------:R-:W-:Y:S01]  /*05d0*/  FFMA R19, R20, 1.925963033500011079e-08, R19 ;  /* 0x32a5706014137823 */ /* 0x000fe20000000013 */
[----:B------:R-:W-:Y:S01]  /*05e0*/  FFMA R17, R18, 1.4426950216293334961, -R17 ;  /* 0x3fb8aa3b12117823 */ /* 0x000fe20000000811 */
[-C--:B------:R-:W-:Y:S01]  /*05f0*/  FFMA.SAT R27, R26, R9.reuse, 0.5 ;  /* 0x3f0000001a1b7423 */ /* 0x080fe20000002009 */
[C---:B------:R-:W-:Y:S01]  /*0600*/  FADD R23, R16.reuse, -12583039 ;  /* 0xcb40007f10177421 */ /* 0x040fe20000000000 */
[----:B------:R-:W-:Y:S01]  /*0610*/  SHF.L.U32 R16, R16, 0x17, RZ ;  /* 0x0000001710107819 */ /* 0x000fe200000006ff */
[----:B------:R-:W-:Y:S01]  /*0620*/  FFMA R25, R18, 1.925963033500011079e-08, R17 ;  /* 0x32a5706012197823 */ /* 0x000fe20000000011 */
[-C--:B------:R-:W-:Y:S01]  /*0630*/  FFMA.RM R18, R29, R10.reuse, 12582913 ;  /* 0x4b4000011d127423 */ /* 0x080fe2000000400a */
[-C--:B------:R-:W-:Y:S01]  /*0640*/  FFMA.RM R17, R27, R10.reuse, 12582913 ;  /* 0x4b4000011b117423 */ /* 0x080fe2000000400a */
[----:B------:R-:W-:Y:S01]  /*0650*/  FFMA R23, R24, 1.4426950216293334961, -R23 ;  /* 0x3fb8aa3b18177823 */ /* 0x000fe20000000817 */
[----:B------:R0:W1:Y:S01]  /*0660*/  MUFU.EX2 R14, R25 ;  /* 0x00000019000e7308 */ /* 0x0000620000000800 */
[----:B--2---:R-:W-:Y:S01]  /*0670*/  FADD R21, R18, -12583039 ;  /* 0xcb40007f12157421 */ /* 0x004fe20000000000 */
[----:B------:R-:W-:Y:S01]  /*0680*/  FADD R27, R17, -12583039 ;  /* 0xcb40007f111b7421 */ /* 0x000fe20000000000 */
[----:B------:R-:W-:Y:S01]  /*0690*/  FFMA R20, R24, 1.925963033500011079e-08, R23 ;  /* 0x32a5706018147823 */ /* 0x000fe20000000017 */
[----:B------:R-:W-:Y:S01]  /*06a0*/  SHF.L.U32 R24, R11, 0x17, RZ ;  /* 0x000000170b187819 */ /* 0x000fe200000006ff */
[----:B------:R-:W-:Y:S01]  /*06b0*/  FFMA R21, R28, 1.4426950216293334961, -R21 ;  /* 0x3fb8aa3b1c157823 */ /* 0x000fe20000000815 */
[----:B------:R-:W-:Y:S01]  /*06c0*/  FFMA R23, R26, 1.4426950216293334961, -R27 ;  /* 0x3fb8aa3b1a177823 */ /* 0x000fe2000000081b */
[----:B------:R-:W-:Y:S01]  /*06d0*/  SHF.L.U32 R17, R17, 0x17, RZ ;  /* 0x0000001711117819 */ /* 0x000fe200000006ff */
[----:B------:R-:W2:Y:S01]  /*06e0*/  MUFU.EX2 R19, R19 ;  /* 0x0000001300137308 */ /* 0x000ea20000000800 */
[-C--:B0-----:R-:W-:Y:S01]  /*06f0*/  FFMA.SAT R25, R12, R9.reuse, 0.5 ;  /* 0x3f0000000c197423 */ /* 0x081fe20000002009 */
[----:B------:R-:W-:Y:S01]  /*0700*/  FFMA R28, R28, 1.925963033500011079e-08, R21 ;  /* 0x32a570601c1c7823 */ /* 0x000fe20000000015 */
[----:B------:R-:W-:Y:S01]  /*0710*/  FFMA.SAT R9, R8, R9, 0.5 ;  /* 0x3f00000008097423 */ /* 0x000fe20000002009 */
[----:B------:R-:W-:Y:S01]  /*0720*/  FFMA R23, R26, 1.925963033500011079e-08, R23 ;  /* 0x32a570601a177823 */ /* 0x000fe20000000017 */
[----:B------:R-:W-:Y:S01]  /*0730*/  FFMA.RM R21, R25, R10, 12582913 ;  /* 0x4b40000119157423 */ /* 0x000fe2000000400a */
[----:B----4-:R-:W-:Y:S01]  /*0740*/  FFMA R15, R24, R22, R15 ;  /* 0x00000016180f7223 */ /* 0x010fe2000000000f */
[----:B------:R-:W-:Y:S01]  /*0750*/  FFMA.RM R10, R9, R10, 12582913 ;  /* 0x4b400001090a7423 */ /* 0x000fe2000000400a */
[----:B------:R-:W0:Y:S01]  /*0760*/  MUFU.EX2 R20, R20 ;  /* 0x0000001400147308 */ /* 0x000e220000000800 */
[----:B------:R-:W-:-:S02]  /*0770*/  FADD R25, R21, -12583039 ;  /* 0xcb40007f15197421 */ /* 0x000fc40000000000 */
[----:B------:R-:W-:Y:S02]  /*0780*/  FADD R11, R10, -12583039 ;  /* 0xcb40007f0a0b7421 */ /* 0x000fe40000000000 */
[----:B------:R-:W-:Y:S02]  /*0790*/  FFMA R25, R12, 1.4426950216293334961, -R25 ;  /* 0x3fb8aa3b0c197823 */ /* 0x000fe40000000819 */
[----:B------:R-:W-:Y:S01]  /*07a0*/  FFMA R11, R8, 1.4426950216293334961, -R11 ;  /* 0x3fb8aa3b080b7823 */ /* 0x000fe2000000080b */
[----:B------:R-:W4:Y:S01]  /*07b0*/  MUFU.EX2 R23, R23 ;  /* 0x0000001700177308 */ /* 0x000f220000000800 */
[----:B------:R-:W-:Y:S01]  /*07c0*/  FFMA R25, R12, 1.925963033500011079e-08, R25 ;  /* 0x32a570600c197823 */ /* 0x000fe20000000019 */
[----:B------:R-:W-:-:S05]  /*07d0*/  SHF.L.U32 R12, R0, 0x17, RZ ;  /* 0x00000017000c7819 */ /* 0x000fca00000006ff */
[----:B-1----:R-:W-:Y:S01]  /*07e0*/  FFMA R12, R12, R14, R15 ;  /* 0x0000000e0c0c7223 */ /* 0x002fe2000000000f */
[----:B------:R-:W1:Y:S01]  /*07f0*/  MUFU.EX2 R9, R28 ;  /* 0x0000001c00097308 */ /* 0x000e620000000800 */
[----:B------:R-:W-:Y:S01]  /*0800*/  FFMA R14, R8, 1.925963033500011079e-08, R11 ;  /* 0x32a57060080e7823 */ /* 0x000fe2000000000b */
[----:B------:R-:W-:Y:S01]  /*0810*/  SHF.L.U32 R11, R18, 0x17, RZ ;  /* 0x00000017120b7819 */ /* 0x000fe200000006ff */
[----:B--2---:R-:W-:Y:S01]  /*0820*/  FFMA R13, R13, R19, R12 ;  /* 0x000000130d0d7223 */ /* 0x004fe2000000000c */
[----:B------:R-:W-:Y:S02]  /*0830*/  SHF.L.U32 R8, R21, 0x17, RZ ;  /* 0x0000001715087819 */ /* 0x000fe400000006ff */
[----:B------:R-:W-:Y:S01]  /*0840*/  IADD3 R12, P0, PT, R2, 0x4, RZ ;  /* 0x00000004020c7810 */ /* 0x000fe20007f1e0ff */
[----:B0-----:R-:W-:Y:S01]  /*0850*/  FFMA R16, R16, R20, R13 ;  /* 0x0000001410107223 */ /* 0x001fe2000000000d */
[----:B------:R-:W0:Y:S01]  /*0860*/  MUFU.EX2 R0, R25 ;  /* 0x0000001900007308 */ /* 0x000e220000000800 */
[----:B------:R-:W-:Y:S01]  /*0870*/  HFMA2 R2, -RZ, RZ, 0, 0 ;  /* 0x00000000ff027431 */ /* 0x000fe200000001ff */
[----:B------:R-:W-:Y:S01]  /*0880*/  IADD3.X R13, PT, PT, RZ, R3, RZ, P0, !PT ;  /* 0x00000003ff0d7210 */ /* 0x000fe200007fe4ff */
[----:B----4-:R-:W-:Y:S01]  /*0890*/  FFMA R16, R17, R23, R16 ;  /* 0x0000001711107223 */ /* 0x010fe20000000010 */
[----:B---3--:R-:W-:-:S04]  /*08a0*/  IADD3 R18, PT, PT, -R6, RZ, RZ ;  /* 0x000000ff06127210 */ /* 0x008fc80007ffe1ff */
[----:B------:R-:W2:Y:S01]  /*08b0*/  MUFU.EX2 R14, R14 ;  /* 0x0000000e000e7308 */ /* 0x000ea20000000800 */
[----:B-1----:R-:W-:Y:S01]  /*08c0*/  FFMA R9, R11, R9, R16 ;  /* 0x000000090b097223 */ /* 0x002fe20000000010 */
[----:B------:R-:W-:-:S03]  /*08d0*/  SHF.L.U32 R11, R10, 0x17, RZ ;  /* 0x000000170a0b7819 */ /* 0x000fc600000006ff */
[----:B0-----:R-:W-:-:S04]  /*08e0*/  FFMA R0, R8, R0, R9 ;  /* 0x0000000008007223 */ /* 0x001fc80000000009 */
[----:B--2---:R-:W-:-:S07]  /*08f0*/  FFMA R3, R11, R14, R0 ;  /* 0x0000000e0b037223 */ /* 0x004fce0000000000 */
.L_x_38:
[----:B------:R-:W-:Y:S02]  /*0900*/  MOV R10, R12 ;  /* 0x0000000c000a7202 */ /* 0x000fe40000000f00 */
[----:B------:R-:W-:-:S05]  /*0910*/  MOV R11, R13 ;  /* 0x0000000d000b7202 */ /* 0x000fca0000000f00 */
[----:B------:R-:W2:Y:S01]  /*0920*/  LDG.E R0, desc[UR8][R10.64+-0x4] ;  /* 0xfffffc080a007981 */ /* 0x000ea2000c1e1900 */
[----:B------:R-:W-:Y:S01]  /*0930*/  MOV R9, 0x3bbb989d ;  /* 0x3bbb989d00097802 */ /* 0x000fe20000000f00 */
[----:B------:R-:W0:Y:S01]  /*0940*/  MUFU.RCP R14, R3 ;  /* 0x00000003000e7308 */ /* 0x000e220000001000 */
[----:B------:R-:W-:Y:S01]  /*0950*/  MOV R13, 0x437c0000 ;  /* 0x437c0000000d7802 */ /* 0x000fe20000000f00 */
[----:B------:R-:W-:Y:S01]  /*0960*/  BSSY.RECONVERGENT B0, `(.L_x_30) ;  /* 0x0000017000007945 */ /* 0x000fe20003800200 */
[----:B--2---:R-:W-:-:S04]  /*0970*/  FADD R0, -R7, R0 ;  /* 0x0000000007007221 */ /* 0x004fc80000000100 */
[----:B------:R-:W-:-:S04]  /*0980*/  FFMA.SAT R8, R0, R9, 0.5 ;  /* 0x3f00000000087423 */ /* 0x000fc80000002009 */
[----:B------:R-:W-:Y:S01]  /*0990*/  FFMA.RM R8, R8, R13, 12582913 ;  /* 0x4b40000108087423 */ /* 0x000fe2000000400d */
[----:B0-----:R-:W-:-:S03]  /*09a0*/  FFMA R13, -R3, R14, 1 ;  /* 0x3f800000030d7423 */ /* 0x001fc6000000010e */
[----:B------:R-:W-:Y:S01]  /*09b0*/  FADD R9, R8, -12583039 ;  /* 0xcb40007f08097421 */ /* 0x000fe20000000000 */
[----:B------:R-:W-:-:S03]  /*09c0*/  FFMA R13, R14, R13, R14 ;  /* 0x0000000d0e0d7223 */ /* 0x000fc6000000000e */
[----:B------:R-:W-:-:S04]  /*09d0*/  FFMA R9, R0, 1.4426950216293334961, -R9 ;  /* 0x3fb8aa3b00097823 */ /* 0x000fc80000000809 */
[----:B------:R-:W-:Y:S01]  /*09e0*/  FFMA R12, R0, 1.925963033500011079e-08, R9 ;  /* 0x32a57060000c7823 */ /* 0x000fe20000000009 */
[----:B------:R-:W-:Y:S02]  /*09f0*/  SHF.L.U32 R0, R8, 0x17, RZ ;  /* 0x0000001708007819 */ /* 0x000fe400000006ff */
[----:B------:R-:W-:Y:S01]  /*0a00*/  MOV R8, UR5 ;  /* 0x0000000500087c02 */ /* 0x000fe20008000f00 */
[----:B------:R-:W0:Y:S02]  /*0a10*/  MUFU.EX2 R9, R12 ;  /* 0x0000000c00097308 */ /* 0x000e240000000800 */
[----:B0-----:R-:W-:Y:S01]  /*0a20*/  FMUL R0, R0, R9 ;  /* 0x0000000900007220 */ /* 0x001fe20000400000 */
[----:B------:R-:W-:-:S05]  /*0a30*/  MOV R9, UR6 ;  /* 0x0000000600097c02 */ /* 0x000fca0008000f00 */
[----:B------:R-:W0:Y:S01]  /*0a40*/  FCHK P0, R0, R3 ;  /* 0x0000000300007302 */ /* 0x000e220000000000 */
[----:B------:R-:W-:Y:S01]  /*0a50*/  FFMA R14, R0, R13, RZ ;  /* 0x0000000d000e7223 */ /* 0x000fe200000000ff */
[----:B------:R-:W-:-:S04]  /*0a60*/  IMAD.WIDE R8, R5, 0x4, R8 ;  /* 0x0000000405087825 */ /* 0x000fc800078e0208 */
[----:B------:R-:W-:-:S04]  /*0a70*/  FFMA R17, -R3, R14, R0 ;  /* 0x0000000e03117223 */ /* 0x000fc80000000100 */
[----:B------:R-:W-:Y:S01]  /*0a80*/  FFMA R17, R13, R17, R14 ;  /* 0x000000110d117223 */ /* 0x000fe2000000000e */
[----:B0-----:R-:W-:Y:S06]  /*0a90*/  @!P0 BRA `(.L_x_31) ;  /* 0x00000000000c8947 */ /* 0x001fec0003800000 */
[----:B------:R-:W-:-:S07]  /*0aa0*/  MOV R12, 0xac0 ;  /* 0x00000ac0000c7802 */ /* 0x000fce0000000f00 */
[----:B------:R-:W-:Y:S05]  /*0ab0*/  CALL.REL.NOINC `($__internal_0_$__cuda_sm3x_div_rn_noftz_f32_slowpath) ;  /* 0x0000000400a07944 */ /* 0x000fea0003c00000 */
[----:B------:R-:W-:-:S07]  /*0ac0*/  MOV R17, R0 ;  /* 0x0000000000117202 */ /* 0x000fce0000000f00 */
.L_x_31:
[----:B------:R-:W-:Y:S05]  /*0ad0*/  BSYNC.RECONVERGENT B0 ;  /* 0x0000000000007941 */ /* 0x000fea0003800200 */
.L_x_30:
[----:B------:R0:W-:Y:S04]  /*0ae0*/  STG.E desc[UR8][R8.64+-0x4], R17 ;  /* 0xfffffc1108007986 */ /* 0x0001e8000c101908 */
[----:B------:R-:W2:Y:S01]  /*0af0*/  LDG.E R0, desc[UR8][R10.64] ;  /* 0x000000080a007981 */ /* 0x000ea2000c1e1900 */
[----:B------:R-:W-:Y:S01]  /*0b00*/  HFMA2 R13, -RZ, RZ, 0.96630859375, -0.0022525787353515625 ;  /* 0x3bbb989dff0d7431 */ /* 0x000fe200000001ff */
[----:B------:R-:W-:Y:S01]  /*0b10*/  MOV R15, 0x437c0000 ;  /* 0x437c0000000f7802 */ /* 0x000fe20000000f00 */
[----:B------:R-:W1:Y:S01]  /*0b20*/  MUFU.RCP R16, R3 ;  /* 0x0000000300107308 */ /* 0x000e620000001000 */
[----:B------:R-:W-:Y:S01]  /*0b30*/  ISETP.NE.AND P1, PT, R18, RZ, PT ;  /* 0x000000ff1200720c */ /* 0x000fe20003f25270 */
[----:B------:R-:W-:Y:S01]  /*0b40*/  UIADD3 UR7, UPT, UPT, UR4, 0x1, URZ ;  /* 0x0000000104077890 */ /* 0x000fe2000fffe0ff */
[----:B------:R-:W-:Y:S01]  /*0b50*/  BSSY.RECONVERGENT B0, `(.L_x_32) ;  /* 0x000002b000007945 */ /* 0x000fe20003800200 */
[----:B--2---:R-:W-:-:S04]  /*0b60*/  FADD R0, -R7, R0 ;  /* 0x0000000007007221 */ /* 0x004fc80000000100 */
[----:B------:R-:W-:-:S04]  /*0b70*/  FFMA.SAT R12, R0, R13, 0.5 ;  /* 0x3f000000000c7423 */ /* 0x000fc8000000200d */
[----:B------:R-:W-:Y:S01]  /*0b80*/  FFMA.RM R12, R12, R15, 12582913 ;  /* 0x4b4000010c0c7423 */ /* 0x000fe2000000400f */
[----:B-1----:R-:W-:-:S03]  /*0b90*/  FFMA R15, -R3, R16, 1 ;  /* 0x3f800000030f7423 */ /* 0x002fc60000000110 */
[C---:B------:R-:W-:Y:S01]  /*0ba0*/  FADD R13, R12.reuse, -12583039 ;  /* 0xcb40007f0c0d7421 */ /* 0x040fe20000000000 */
[----:B------:R-:W-:-:S03]  /*0bb0*/  SHF.L.U32 R12, R12, 0x17, RZ ;  /* 0x000000170c0c7819 */ /* 0x000fc600000006ff */
[----:B------:R-:W-:-:S04]  /*0bc0*/  FFMA R13, R0, 1.4426950216293334961, -R13 ;  /* 0x3fb8aa3b000d7823 */ /* 0x000fc8000000080d */
[----:B------:R-:W-:Y:S01]  /*0bd0*/  FFMA R14, R0, 1.925963033500011079e-08, R13 ;  /* 0x32a57060000e7823 */ /* 0x000fe2000000000d */
[----:B------:R-:W-:-:S03]  /*0be0*/  FFMA R0, R16, R15, R16 ;  /* 0x0000000f10007223 */ /* 0x000fc60000000010 */
[----:B------:R-:W1:Y:S02]  /*0bf0*/  MUFU.EX2 R13, R14 ;  /* 0x0000000e000d7308 */ /* 0x000e640000000800 */
[----:B-1----:R-:W-:-:S06]  /*0c00*/  FMUL R12, R12, R13 ;  /* 0x0000000d0c0c7220 */ /* 0x002fcc0000400000 */
[----:B------:R0:W1:Y:S01]  /*0c10*/  FCHK P0, R12, R3 ;  /* 0x000000030c007302 */ /* 0x0000620000000000 */
[----:B------:R-:W-:-:S04]  /*0c20*/  FFMA R15, R0, R12, RZ ;  /* 0x0000000c000f7223 */ /* 0x000fc800000000ff */
[----:B------:R-:W-:Y:S01]  /*0c30*/  FFMA R13, -R3, R15, R12 ;  /* 0x0000000f030d7223 */ /* 0x000fe2000000010c */
[----:B------:R-:W-:Y:S06]  /*0c40*/  @P1 BRA `(.L_x_33) ;  /* 0x00000000006c1947 */ /* 0x000fec0003800000 */
[----:B------:R-:W-:Y:S01]  /*0c50*/  FADD R2, R17, 1.00000001335143196e-10 ;  /* 0x2edbe6ff11027421 */ /* 0x000fe20000000000 */
[----:B------:R-:W-:-:S04]  /*0c60*/  MOV R19, 0x3e055027 ;  /* 0x3e05502700137802 */ /* 0x000fc80000000f00 */
[----:B------:R-:W-:-:S04]  /*0c70*/  FSETP.GEU.AND P1, PT, R2, 1.175494350822287508e-38, PT ;  /* 0x008000000200780b */ /* 0x000fc80003f2e000 */
[----:B------:R-:W-:-:S09]  /*0c80*/  FSEL R16, RZ, -23, P1 ;  /* 0xc1b80000ff107808 */ /* 0x000fd20000800000 */
[----:B------:R-:W-:-:S05]  /*0c90*/  @!P1 FMUL R2, R2, 8388608 ;  /* 0x4b00000002029820 */ /* 0x000fca0000400000 */
[C---:B------:R-:W-:Y:S02]  /*0ca0*/  IADD3 R14, PT, PT, R2.reuse, -0x3f2aaaab, RZ ;  /* 0xc0d55555020e7810 */ /* 0x040fe40007ffe0ff */
[----:B------:R-:W-:Y:S02]  /*0cb0*/  ISETP.GT.U32.AND P1, PT, R2, 0x7f7fffff, PT ;  /* 0x7f7fffff0200780c */ /* 0x000fe40003f24070 */
[----:B0-----:R-:W-:Y:S02]  /*0cc0*/  LOP3.LUT R17, R14, 0xff800000, RZ, 0xc0, !PT ;  /* 0xff8000000e117812 */ /* 0x001fe400078ec0ff */
[C---:B------:R-:W-:Y:S02]  /*0cd0*/  FSETP.NEU.AND P2, PT, R2.reuse, RZ, PT ;  /* 0x000000ff0200720b */ /* 0x040fe40003f4d000 */
[-C--:B------:R-:W-:Y:S02]  /*0ce0*/  IADD3 R14, PT, PT, R2, -R17.reuse, RZ ;  /* 0x80000011020e7210 */ /* 0x080fe40007ffe0ff */
[----:B------:R-:W-:-:S03]  /*0cf0*/  I2FP.F32.S32 R17, R17 ;  /* 0x0000001100117245 */ /* 0x000fc60000201400 */
[----:B------:R-:W-:Y:S02]  /*0d00*/  FADD R14, R14, -1 ;  /* 0xbf8000000e0e7421 */ /* 0x000fe40000000000 */
[----:B------:R-:W-:Y:S01]  /*0d10*/  FFMA R16, R17, 1.1920928955078125e-07, R16 ;  /* 0x3400000011107823 */ /* 0x000fe20000000010 */
[----:B------:R-:W-:Y:S01]  /*0d20*/  MOV R17, 0x7f800000 ;  /* 0x7f80000000117802 */ /* 0x000fe20000000f00 */
[----:B------:R-:W-:-:S04]  /*0d30*/  FFMA R19, R14, -R19, 0.14084610342979431152 ;  /* 0x3e1039f60e137423 */ /* 0x000fc80000000813 */
[----:B------:R-:W-:-:S04]  /*0d40*/  FFMA R19, R14, R19, -0.12148627638816833496 ;  /* 0xbdf8cdcc0e137423 */ /* 0x000fc80000000013 */
[----:B------:R-:W-:-:S04]  /*0d50*/  FFMA R19, R14, R19, 0.13980610668659210205 ;  /* 0x3e0f29550e137423 */ /* 0x000fc80000000013 */
[----:B------:R-:W-:-:S04]  /*0d60*/  FFMA R19, R14, R19, -0.16684235632419586182 ;  /* 0xbe2ad8b90e137423 */ /* 0x000fc80000000013 */
[----:B------:R-:W-:-:S04]  /*0d70*/  FFMA R19, R14, R19, 0.20012299716472625732 ;  /* 0x3e4ced0b0e137423 */ /* 0x000fc80000000013 */
[----:B------:R-:W-:-:S04]  /*0d80*/  FFMA R19, R14, R19, -0.24999669194221496582 ;  /* 0xbe7fff220e137423 */ /* 0x000fc80000000013 */
[----:B------:R-:W-:-:S04]  /*0d90*/  FFMA R19, R14, R19, 0.33333182334899902344 ;  /* 0x3eaaaa780e137423 */ /* 0x000fc80000000013 */
[----:B------:R-:W-:-:S04]  /*0da0*/  FFMA R19, R14, R19, -0.5 ;  /* 0xbf0000000e137423 */ /* 0x000fc80000000013 */
[----:B------:R-:W-:-:S04]  /*0db0*/  FMUL R19, R14, R19 ;  /* 0x000000130e137220 */ /* 0x000fc80000400000 */
[----:B------:R-:W-:-:S04]  /*0dc0*/  FFMA R19, R14, R19, R14 ;  /* 0x000000130e137223 */ /* 0x000fc8000000000e */
[----:B------:R-:W-:Y:S01]  /*0dd0*/  FFMA R16, R16, 0.69314718246459960938, R19 ;  /* 0x3f31721810107823 */ /* 0x000fe20000000013 */
[----:B------:R-:W-:-:S05]  /*0de0*/  @P1 FFMA R16, R2, R17, +INF ;  /* 0x7f80000002101423 */ /* 0x000fca0000000011 */
[----:B------:R-:W-:-:S07]  /*0df0*/  FSEL R2, -R16, +INF , P2 ;  /* 0x7f80000010027808 */ /* 0x000fce0001000100 */
.L_x_33:
[----:B------:R-:W-:Y:S05]  /*0e00*/  BSYNC.RECONVERGENT B0 ;  /* 0x0000000000007941 */ /* 0x000fea0003800200 */
.L_x_32:
[----:B------:R-:W-:Y:S01]  /*0e10*/  BSSY.RECONVERGENT B0, `(.L_x_34) ;  /* 0x0000007000007945 */ /* 0x000fe20003800200 */
[----:B------:R-:W-:-:S03]  /*0e20*/  FFMA R13, R0, R13, R15 ;  /* 0x0000000d000d7223 */ /* 0x000fc6000000000f */
[----:B-1----:R-:W-:Y:S05]  /*0e30*/  @!P0 BRA `(.L_x_35) ;  /* 0x0000000000108947 */ /* 0x002fea0003800000 */
[----:B------:R-:W-:Y:S02]  /*0e40*/  MOV R0, R12 ;  /* 0x0000000c00007202 */ /* 0x000fe40000000f00 */
[----:B0-----:R-:W-:-:S07]  /*0e50*/  MOV R12, 0xe70 ;  /* 0x00000e70000c7802 */ /* 0x001fce0000000f00 */
[----:B------:R-:W-:Y:S05]  /*0e60*/  CALL.REL.NOINC `($__internal_0_$__cuda_sm3x_div_rn_noftz_f32_slowpath) ;  /* 0x0000000000b47944 */ /* 0x000fea0003c00000 */
[----:B------:R-:W-:-:S07]  /*0e70*/  MOV R13, R0 ;  /* 0x00000000000d7202 */ /* 0x000fce0000000f00 */
.L_x_35:
[----:B------:R-:W-:Y:S05]  /*0e80*/  BSYNC.RECONVERGENT B0 ;  /* 0x0000000000007941 */ /* 0x000fea0003800200 */
.L_x_34:
[----:B------:R1:W-:Y:S01]  /*0e90*/  STG.E desc[UR8][R8.64], R13 ;  /* 0x0000000d08007986 */ /* 0x0003e2000c101908 */
[----:B------:R-:W-:Y:S01]  /*0ea0*/  ISETP.NE.AND P0, PT, R6, UR7, PT ;  /* 0x0000000706007c0c */ /* 0x000fe2000bf05270 */
[----:B------:R-:W-:-:S12]  /*0eb0*/  BSSY.RECONVERGENT B0, `(.L_x_36) ;  /* 0x000001d000007945 */ /* 0x000fd80003800200 */
[----:B-1----:R-:W-:Y:S05]  /*0ec0*/  @P0 BRA `(.L_x_37) ;  /* 0x00000000006c0947 */ /* 0x002fea0003800000 */
[----:B------:R-:W-:Y:S01]  /*0ed0*/  FADD R13, R13, 1.00000001335143196e-10 ;  /* 0x2edbe6ff0d0d7421 */ /* 0x000fe20000000000 */
[----:B0-----:R-:W-:-:S04]  /*0ee0*/  HFMA2 R9, -RZ, RZ, 1.5048828125, 33.21875 ;  /* 0x3e055027ff097431 */ /* 0x001fc800000001ff */
[----:B------:R-:W-:-:S13]  /*0ef0*/  FSETP.GEU.AND P0, PT, R13, 1.175494350822287508e-38, PT ;  /* 0x008000000d00780b */ /* 0x000fda0003f0e000 */
[----:B------:R-:W-:-:S05]  /*0f00*/  @!P0 FMUL R13, R13, 8388608 ;  /* 0x4b0000000d0d8820 */ /* 0x000fca0000400000 */
[C---:B------:R-:W-:Y:S02]  /*0f10*/  IADD3 R0, PT, PT, R13.reuse, -0x3f2aaaab, RZ ;  /* 0xc0d555550d007810 */ /* 0x040fe40007ffe0ff */
[----:B------:R-:W-:Y:S02]  /*0f20*/  FSETP.NEU.AND P1, PT, R13, RZ, PT ;  /* 0x000000ff0d00720b */ /* 0x000fe40003f2d000 */
[----:B------:R-:W-:-:S04]  /*0f30*/  LOP3.LUT R2, R0, 0xff800000, RZ, 0xc0, !PT ;  /* 0xff80000000027812 */ /* 0x000fc800078ec0ff */
[----:B------:R-:W-:-:S05]  /*0f40*/  IADD3 R0, PT, PT, R13, -R2, RZ ;  /* 0x800000020d007210 */ /* 0x000fca0007ffe0ff */
[----:B------:R-:W-:Y:S01]  /*0f50*/  FADD R8, R0, -1 ;  /* 0xbf80000000087421 */ /* 0x000fe20000000000 */
[----:B------:R-:W-:Y:S02]  /*0f60*/  FSEL R0, RZ, -23, P0 ;  /* 0xc1b80000ff007808 */ /* 0x000fe40000000000 */
[----:B------:R-:W-:Y:S01]  /*0f70*/  ISETP.GT.U32.AND P0, PT, R13, 0x7f7fffff, PT ;  /* 0x7f7fffff0d00780c */ /* 0x000fe20003f04070 */
[----:B------:R-:W-:-:S04]  /*0f80*/  FFMA R9, R8, -R9, 0.14084610342979431152 ;  /* 0x3e1039f608097423 */ /* 0x000fc80000000809 */
[----:B------:R-:W-:-:S04]  /*0f90*/  FFMA R9, R8, R9, -0.12148627638816833496 ;  /* 0xbdf8cdcc08097423 */ /* 0x000fc80000000009 */
[----:B------:R-:W-:-:S04]  /*0fa0*/  FFMA R9, R8, R9, 0.13980610668659210205 ;  /* 0x3e0f295508097423 */ /* 0x000fc80000000009 */
[----:B------:R-:W-:-:S04]  /*0fb0*/  FFMA R9, R8, R9, -0.16684235632419586182 ;  /* 0xbe2ad8b908097423 */ /* 0x000fc80000000009 */
[----:B------:R-:W-:-:S04]  /*0fc0*/  FFMA R9, R8, R9, 0.20012299716472625732 ;  /* 0x3e4ced0b08097423 */ /* 0x000fc80000000009 */
[----:B------:R-:W-:-:S04]  /*0fd0*/  FFMA R9, R8, R9, -0.24999669194221496582 ;  /* 0xbe7fff2208097423 */ /* 0x000fc80000000009 */
[----:B------:R-:W-:-:S04]  /*0fe0*/  FFMA R9, R8, R9, 0.33333182334899902344 ;  /* 0x3eaaaa7808097423 */ /* 0x000fc80000000009 */
[C---:B------:R-:W-:Y:S01]  /*0ff0*/  FFMA R15, R8.reuse, R9, -0.5 ;  /* 0xbf000000080f7423 */ /* 0x040fe20000000009 */
[----:B------:R-:W-:Y:S02]  /*1000*/  I2FP.F32.S32 R9, R2 ;  /* 0x0000000200097245 */ /* 0x000fe40000201400 */
[----:B------:R-:W-:Y:S01]  /*1010*/  MOV R2, 0x7f800000 ;  /* 0x7f80000000027802 */ /* 0x000fe20000000f00 */
[C---:B------:R-:W-:Y:S02]  /*1020*/  FMUL R15, R8.reuse, R15 ;  /* 0x0000000f080f7220 */ /* 0x040fe40000400000 */
[----:B------:R-:W-:Y:S02]  /*1030*/  FFMA R0, R9, 1.1920928955078125e-07, R0 ;  /* 0x3400000009007823 */ /* 0x000fe40000000000 */
[----:B------:R-:W-:-:S04]  /*1040*/  FFMA R15, R8, R15, R8 ;  /* 0x0000000f080f7223 */ /* 0x000fc80000000008 */
[----:B------:R-:W-:Y:S01]  /*1050*/  FFMA R0, R0, 0.69314718246459960938, R15 ;  /* 0x3f31721800007823 */ /* 0x000fe2000000000f */
[----:B------:R-:W-:-:S05]  /*1060*/  @P0 FFMA R0, R13, R2, +INF ;  /* 0x7f8000000d000423 */ /* 0x000fca0000000002 */
[----:B------:R-:W-:-:S07]  /*1070*/  FSEL R2, -R0, +INF , P1 ;  /* 0x7f80000000027808 */ /* 0x000fce0000800100 */
.L_x_37:
[----:B------:R-:W-:Y:S05]  /*1080*/  BSYNC.RECONVERGENT B0 ;  /* 0x0000000000007941 */ /* 0x000fea0003800200 */
.L_x_36:
[----:B------:R-:W-:Y:S01]  /*1090*/  UIADD3 UR4, UPT, UPT, UR4, 0x2, URZ ;  /* 0x0000000204047890 */ /* 0x000fe2000fffe0ff */
[----:B0-----:R-:W-:Y:S02]  /*10a0*/  IADD3 R12, P0, PT, R10, 0x8, RZ ;  /* 0x000000080a0c7810 */ /* 0x001fe40007f1e0ff */
[----:B------:R-:W-:Y:S01]  /*10b0*/  IADD3 R18, PT, PT, R18, 0x2, RZ ;  /* 0x0000000212127810 */ /* 0x000fe20007ffe0ff */
[----:B------:R-:W-:Y:S01]  /*10c0*/  UISETP.NE.AND UP0, UPT, UR4, 0xa, UPT ;  /* 0x0000000a0400788c */ /* 0x000fe2000bf05270 */
[----:B------:R-:W-:Y:S02]  /*10d0*/  IADD3.X R13, PT, PT, RZ, R11, RZ, P0, !PT ;  /* 0x0000000bff0d7210 */ /* 0x000fe400007fe4ff */
[----:B------:R-:W-:-:S06]  /*10e0*/  IADD3 R5, PT, PT, R5, 0x2, RZ ;  /* 0x0000000205057810 */ /* 0x000fcc0007ffe0ff */
[----:B------:R-:W-:Y:S05]  /*10f0*/  BRA.U UP0, `(.L_x_38) ;  /* 0xfffffff900007547 */ /* 0x000fea000b83ffff */
[----:B------:R-:W0:Y:S02]  /*1100*/  LDC.64 R6, c[0x0][0x390] ;  /* 0x0000e400ff067b82 */ /* 0x000e240000000a00 */
[----:B0-----:R-:W-:-:S05]  /*1110*/  IMAD.WIDE R4, R4, 0x4, R6 ;  /* 0x0000000404047825 */ /* 0x001fca00078e0206 */
[----:B------:R-:W-:Y:S01]  /*1120*/  STG.E desc[UR8][R4.64], R2 ;  /* 0x0000000204007986 */ /* 0x000fe2000c101908 */
[----:B------:R-:W-:Y:S05]  /*1130*/  EXIT ;  /* 0x000000000000794d */ /* 0x000fea0003800000 */
        .weak           $__internal_0_$__cuda_sm3x_div_rn_noftz_f32_slowpath
        .type           $__internal_0_$__cuda_sm3x_div_rn_noftz_f32_slowpath,@function
        .size           $__internal_0_$__cuda_sm3x_div_rn_noftz_f32_slowpath,(.L_x_57 - $__internal_0_$__cuda_sm3x_div_rn_noftz_f32_slowpath)
$__internal_0_$__cuda_sm3x_div_rn_noftz_f32_slowpath:
[----:B------:R-:W-:Y:S01]  /*1140*/  SHF.R.U32.HI R13, RZ, 0x17, R3 ;  /* 0x00000017ff0d7819 */ /* 0x000fe20000011603 */
[----:B------:R-:W-:Y:S01]  /*1150*/  BSSY.RECONVERGENT B1, `(.L_x_39) ;  /* 0x0000063000017945 */ /* 0x000fe20003800200 */
[----:B------:R-:W-:Y:S02]  /*1160*/  SHF.R.U32.HI R14, RZ, 0x17, R0 ;  /* 0x00000017ff0e7819 */ /* 0x000fe40000011600 */
[----:B------:R-:W-:Y:S02]  /*1170*/  LOP3.LUT R13, R13, 0xff, RZ, 0xc0, !PT ;  /* 0x000000ff0d0d7812 */ /* 0x000fe400078ec0ff */
[----:B------:R-:W-:Y:S02]  /*1180*/  LOP3.LUT R17, R14, 0xff, RZ, 0xc0, !PT ;  /* 0x000000ff0e117812 */ /* 0x000fe400078ec0ff */
[----:B------:R-:W-:Y:S02]  /*1190*/  IADD3 R19, PT, PT, R13, -0x1, RZ ;  /* 0xffffffff0d137810 */ /* 0x000fe40007ffe0ff */
[----:B------:R-:W-:-:S02]  /*11a0*/  IADD3 R16, PT, PT, R17, -0x1, RZ ;  /* 0xffffffff11107810 */ /* 0x000fc40007ffe0ff */
[----:B------:R-:W-:Y:S02]  /*11b0*/  ISETP.GT.U32.AND P0, PT, R19, 0xfd, PT ;  /* 0x000000fd1300780c */ /* 0x000fe40003f04070 */
[----:B------:R-:W-:Y:S02]  /*11c0*/  MOV R15, R3 ;  /* 0x00000003000f7202 */ /* 0x000fe40000000f00 */
[----:B------:R-:W-:-:S13]  /*11d0*/  ISETP.GT.U32.OR P0, PT, R16, 0xfd, P0 ;  /* 0x000000fd1000780c */ /* 0x000fda0000704470 */
[----:B------:R-:W-:Y:S01]  /*11e0*/  @!P0 MOV R14, RZ ;  /* 0x000000ff000e8202 */ /* 0x000fe20000000f00 */
[----:B------:R-:W-:Y:S06]  /*11f0*/  @!P0 BRA `(.L_x_40) ;  /* 0x00000000005c8947 */ /* 0x000fec0003800000 */
[----:B------:R-:W-:Y:S02]  /*1200*/  FSETP.GTU.FTZ.AND P0, PT, |R0|, +INF , PT ;  /* 0x7f8000000000780b */ /* 0x000fe40003f1c200 */
[----:B------:R-:W-:-:S04]  /*1210*/  FSETP.GTU.FTZ.AND P1, PT, |R3|, +INF , PT ;  /* 0x7f8000000300780b */ /* 0x000fc80003f3c200 */
[----:B------:R-:W-:-:S13]  /*1220*/  PLOP3.LUT P0, PT, P0, P1, PT, 0xf8, 0x8f ;  /* 0x00000000008f781c */ /* 0x000fda0000703f70 */
[----:B------:R-:W-:Y:S05]  /*1230*/  @P0 BRA `(.L_x_41) ;  /* 0x00000004004c0947 */ /* 0x000fea0003800000 */
[----:B------:R-:W-:-:S13]  /*1240*/  LOP3.LUT P0, RZ, R15, 0x7fffffff, R0, 0xc8, !PT ;  /* 0x7fffffff0fff7812 */ /* 0x000fda000780c800 */
[----:B------:R-:W-:Y:S05]  /*1250*/  @!P0 BRA `(.L_x_42) ;  /* 0x00000004003c8947 */ /* 0x000fea0003800000 */
[C---:B------:R-:W-:Y:S02]  /*1260*/  FSETP.NEU.FTZ.AND P2, PT, |R0|.reuse, +INF , PT ;  /* 0x7f8000000000780b */ /* 0x040fe40003f5d200 */
[----:B------:R-:W-:Y:S02]  /*1270*/  FSETP.NEU.FTZ.AND P1, PT, |R3|, +INF , PT ;  /* 0x7f8000000300780b */ /* 0x000fe40003f3d200 */
[----:B------:R-:W-:-:S11]  /*1280*/  FSETP.NEU.FTZ.AND P0, PT, |R0|, +INF , PT ;  /* 0x7f8000000000780b */ /* 0x000fd60003f1d200 */
[----:B------:R-:W-:Y:S05]  /*1290*/  @!P1 BRA !P2, `(.L_x_42) ;  /* 0x00000004002c9947 */ /* 0x000fea0005000000 */
[----:B------:R-:W-:-:S04]  /*12a0*/  LOP3.LUT P2, RZ, R0, 0x7fffffff, RZ, 0xc0, !PT ;  /* 0x7fffffff00ff7812 */ /* 0x000fc8000784c0ff */
[----:B------:R-:W-:-:S13]  /*12b0*/  PLOP3.LUT P1, PT, P1, P2, PT, 0x2f, 0xf2 ;  /* 0x0000000000f2781c */ /* 0x000fda0000f24577 */
[----:B------:R-:W-:Y:S05]  /*12c0*/  @P1 BRA `(.L_x_43) ;  /* 0x0000000400181947 */ /* 0x000fea0003800000 */
[----:B------:R-:W-:-:S04]  /*12d0*/  LOP3.LUT P1, RZ, R15, 0x7fffffff, RZ, 0xc0, !PT ;  /* 0x7fffffff0fff7812 */ /* 0x000fc8000782c0ff */
[----:B------:R-:W-:-:S13]  /*12e0*/  PLOP3.LUT P0, PT, P0, P1, PT, 0x2f, 0xf2 ;  /* 0x0000000000f2781c */ /* 0x000fda0000702577 */
[----:B------:R-:W-:Y:S05]  /*12f0*/  @P0 BRA `(.L_x_44) ;  /* 0x0000000400000947 */ /* 0x000fea0003800000 */
[----:B------:R-:W-:Y:S02]  /*1300*/  ISETP.GE.AND P0, PT, R16, RZ, PT ;  /* 0x000000ff1000720c */ /* 0x000fe40003f06270 */
[----:B------:R-:W-:-:S11]  /*1310*/  ISETP.GE.AND P1, PT, R19, RZ, PT ;  /* 0x000000ff1300720c */ /* 0x000fd60003f26270 */
[----:B------:R-:W-:Y:S01]  /*1320*/  @P0 MOV R14, RZ ;  /* 0x000000ff000e0202 */ /* 0x000fe20000000f00 */
[----:B------:R-:W-:Y:S01]  /*1330*/  @!P0 FFMA R0, R0, 1.84467440737095516160e+19, RZ ;  /* 0x5f80000000008823 */ /* 0x000fe200000000ff */
[----:B------:R-:W-:Y:S01]  /*1340*/  @!P0 MOV R14, 0xffffffc0 ;  /* 0xffffffc0000e8802 */ /* 0x000fe20000000f00 */
[----:B------:R-:W-:-:S03]  /*1350*/  @!P1 FFMA R15, R3, 1.84467440737095516160e+19, RZ ;  /* 0x5f800000030f9823 */ /* 0x000fc600000000ff */
[----:B------:R-:W-:-:S07]  /*1360*/  @!P1 IADD3 R14, PT, PT, R14, 0x40, RZ ;  /* 0x000000400e0e9810 */ /* 0x000fce0007ffe0ff */
.L_x_40:
[----:B------:R-:W-:Y:S01]  /*1370*/  LEA R16, R13, 0xc0800000, 0x17 ;  /* 0xc08000000d107811 */ /* 0x000fe200078eb8ff */
[----:B------:R-:W-:Y:S01]  /*1380*/  BSSY.RECONVERGENT B2, `(.L_x_45) ;  /* 0x0000036000027945 */ /* 0x000fe20003800200 */
[----:B------:R-:W-:Y:S02]  /*1390*/  IADD3 R17, PT, PT, R17, -0x7f, RZ ;  /* 0xffffff8111117810 */ /* 0x000fe40007ffe0ff */
[----:B------:R-:W-:-:S03]  /*13a0*/  IADD3 R19, PT, PT, -R16, R15, RZ ;  /* 0x0000000f10137210 */ /* 0x000fc60007ffe1ff */
[----:B------:R-:W-:Y:S01]  /*13b0*/  IMAD R0, R17, -0x800000, R0 ;  /* 0xff80000011007824 */ /* 0x000fe200078e0200 */
[----:B------:R-:W0:Y:S01]  /*13c0*/  MUFU.RCP R15, R19 ;  /* 0x00000013000f7308 */ /* 0x000e220000001000 */
[----:B------:R-:W-:Y:S01]  /*13d0*/  FADD.FTZ R21, -R19, -RZ ;  /* 0x800000ff13157221 */ /* 0x000fe20000010100 */
[----:B------:R-:W-:-:S04]  /*13e0*/  IADD3 R17, PT, PT, R17, 0x7f, -R13 ;  /* 0x0000007f11117810 */ /* 0x000fc80007ffe80d */
[----:B------:R-:W-:Y:S01]  /*13f0*/  IADD3 R17, PT, PT, R17, R14, RZ ;  /* 0x0000000e11117210 */ /* 0x000fe20007ffe0ff */
[----:B0-----:R-:W-:-:S04]  /*1400*/  FFMA R16, R15, R21, 1 ;  /* 0x3f8000000f107423 */ /* 0x001fc80000000015 */
[----:B------:R-:W-:-:S04]  /*1410*/  FFMA R15, R15, R16, R15 ;  /* 0x000000100f0f7223 */ /* 0x000fc8000000000f */
[----:B------:R-:W-:-:S04]  /*1420*/  FFMA R16, R0, R15, RZ ;  /* 0x0000000f00107223 */ /* 0x000fc800000000ff */
[----:B------:R-:W-:-:S04]  /*1430*/  FFMA R20, R21, R16, R0 ;  /* 0x0000001015147223 */ /* 0x000fc80000000000 */
[----:B------:R-:W-:-:S04]  /*1440*/  FFMA R16, R15, R20, R16 ;  /* 0x000000140f107223 */ /* 0x000fc80000000010 */
[----:B------:R-:W-:-:S04]  /*1450*/  FFMA R21, R21, R16, R0 ;  /* 0x0000001015157223 */ /* 0x000fc80000000000 */
[----:B------:R-:W-:-:S05]  /*1460*/  FFMA R0, R15, R21, R16 ;  /* 0x000000150f007223 */ /* 0x000fca0000000010 */
[----:B------:R-:W-:-:S04]  /*1470*/  SHF.R.U32.HI R13, RZ, 0x17, R0 ;  /* 0x00000017ff0d7819 */ /* 0x000fc80000011600 */
[----:B------:R-:W-:-:S04]  /*1480*/  LOP3.LUT R13, R13, 0xff, RZ, 0xc0, !PT ;  /* 0x000000ff0d0d7812 */ /* 0x000fc800078ec0ff */
[----:B------:R-:W-:-:S04]  /*1490*/  IADD3 R19, PT, PT, R13, R17, RZ ;  /* 0x000000110d137210 */ /* 0x000fc80007ffe0ff */
[----:B------:R-:W-:-:S04]  /*14a0*/  IADD3 R13, PT, PT, R19, -0x1, RZ ;  /* 0xffffffff130d7810 */ /* 0x000fc80007ffe0ff */
[----:B------:R-:W-:-:S13]  /*14b0*/  ISETP.GE.U32.AND P0, PT, R13, 0xfe, PT ;  /* 0x000000fe0d00780c */ /* 0x000fda0003f06070 */
[----:B------:R-:W-:Y:S05]  /*14c0*/  @!P0 BRA `(.L_x_46) ;  /* 0x0000000000808947 */ /* 0x000fea0003800000 */
[----:B------:R-:W-:-:S13]  /*14d0*/  ISETP.GT.AND P0, PT, R19, 0xfe, PT ;  /* 0x000000fe1300780c */ /* 0x000fda0003f04270 */
[----:B------:R-:W-:Y:S05]  /*14e0*/  @P0 BRA `(.L_x_47) ;  /* 0x00000000006c0947 */ /* 0x000fea0003800000 */
[----:B------:R-:W-:-:S13]  /*14f0*/  ISETP.GE.AND P0, PT, R19, 0x1, PT ;  /* 0x000000011300780c */ /* 0x000fda0003f06270 */
[----:B------:R-:W-:Y:S05]  /*1500*/  @P0 BRA `(.L_x_48) ;  /* 0x0000000000740947 */ /* 0x000fea0003800000 */
[----:B------:R-:W-:Y:S02]  /*1510*/  ISETP.GE.AND P0, PT, R19, -0x18, PT ;  /* 0xffffffe81300780c */ /* 0x000fe40003f06270 */
[----:B------:R-:W-:-:S11]  /*1520*/  LOP3.LUT R0, R0, 0x80000000, RZ, 0xc0, !PT ;  /* 0x8000000000007812 */ /* 0x000fd600078ec0ff */
[----:B------:R-:W-:Y:S05]  /*1530*/  @!P0 BRA `(.L_x_48) ;  /* 0x0000000000688947 */ /* 0x000fea0003800000 */
[-CC-:B------:R-:W-:Y:S01]  /*1540*/  FFMA.RZ R13, R15, R21.reuse, R16.reuse ;  /* 0x000000150f0d7223 */ /* 0x180fe2000000c010 */
[C---:B------:R-:W-:Y:S02]  /*1550*/  ISETP.NE.AND P2, PT, R19.reuse, RZ, PT ;  /* 0x000000ff1300720c */ /* 0x040fe40003f45270 */
[----:B------:R-:W-:Y:S02]  /*1560*/  ISETP.NE.AND P1, PT, R19, RZ, PT ;  /* 0x000000ff1300720c */ /* 0x000fe40003f25270 */
[----:B------:R-:W-:Y:S01]  /*1570*/  LOP3.LUT R14, R13, 0x7fffff, RZ, 0xc0, !PT ;  /* 0x007fffff0d0e7812 */ /* 0x000fe200078ec0ff */
[CCC-:B------:R-:W-:Y:S01]  /*1580*/  FFMA.RP R13, R15.reuse, R21.reuse, R16.reuse ;  /* 0x000000150f0d7223 */ /* 0x1c0fe20000008010 */
[----:B------:R-:W-:Y:S01]  /*1590*/  FFMA.RM R16, R15, R21, R16 ;  /* 0x000000150f107223 */ /* 0x000fe20000004010 */
[----:B------:R-:W-:Y:S02]  /*15a0*/  IADD3 R15, PT, PT, R19, 0x20, RZ ;  /* 0x00000020130f7810 */ /* 0x000fe40007ffe0ff */
[----:B------:R-:W-:-:S02]  /*15b0*/  LOP3.LUT R14, R14, 0x800000, RZ, 0xfc, !PT ;  /* 0x008000000e0e7812 */ /* 0x000fc400078efcff */
[----:B------:R-:W-:Y:S02]  /*15c0*/  IADD3 R17, PT, PT, -R19, RZ, RZ ;  /* 0x000000ff13117210 */ /* 0x000fe40007ffe1ff */
[----:B------:R-:W-:Y:S02]  /*15d0*/  SHF.L.U32 R15, R14, R15, RZ ;  /* 0x0000000f0e0f7219 */ /* 0x000fe400000006ff */
[----:B------:R-:W-:Y:S02]  /*15e0*/  FSETP.NEU.FTZ.AND P0, PT, R13, R16, PT ;  /* 0x000000100d00720b */ /* 0x000fe40003f1d000 */
[----:B------:R-:W-:Y:S02]  /*15f0*/  SEL R13, R17, RZ, P2 ;  /* 0x000000ff110d7207 */ /* 0x000fe40001000000 */
[----:B------:R-:W-:Y:S02]  /*1600*/  ISETP.NE.AND P1, PT, R15, RZ, P1 ;  /* 0x000000ff0f00720c */ /* 0x000fe40000f25270 */
[----:B------:R-:W-:-:S02]  /*1610*/  SHF.R.U32.HI R13, RZ, R13, R14 ;  /* 0x0000000dff0d7219 */ /* 0x000fc4000001160e */
[----:B------:R-:W-:Y:S02]  /*1620*/  PLOP3.LUT P0, PT, P0, P1, PT, 0xf8, 0x8f ;  /* 0x00000000008f781c */ /* 0x000fe40000703f70 */
[----:B------:R-:W-:Y:S02]  /*1630*/  SHF.R.U32.HI R15, RZ, 0x1, R13 ;  /* 0x00000001ff0f7819 */ /* 0x000fe4000001160d */
[----:B------:R-:W-:-:S04]  /*1640*/  SEL R14, RZ, 0x1, !P0 ;  /* 0x00000001ff0e7807 */ /* 0x000fc80004000000 */
[----:B------:R-:W-:-:S04]  /*1650*/  LOP3.LUT R14, R14, 0x1, R15, 0xf8, !PT ;  /* 0x000000010e0e7812 */ /* 0x000fc800078ef80f */
[----:B------:R-:W-:-:S04]  /*1660*/  LOP3.LUT R14, R14, R13, RZ, 0xc0, !PT ;  /* 0x0000000d0e0e7212 */ /* 0x000fc800078ec0ff */
[----:B------:R-:W-:-:S04]  /*1670*/  IADD3 R15, PT, PT, R15, R14, RZ ;  /* 0x0000000e0f0f7210 */ /* 0x000fc80007ffe0ff */
[----:B------:R-:W-:Y:S01]  /*1680*/  LOP3.LUT R0, R15, R0, RZ, 0xfc, !PT ;  /* 0x000000000f007212 */ /* 0x000fe200078efcff */
[----:B------:R-:W-:Y:S06]  /*1690*/  BRA `(.L_x_48) ;  /* 0x0000000000107947 */ /* 0x000fec0003800000 */
.L_x_47:
[----:B------:R-:W-:-:S04]  /*16a0*/  LOP3.LUT R0, R0, 0x80000000, RZ, 0xc0, !PT ;  /* 0x8000000000007812 */ /* 0x000fc800078ec0ff */
[----:B------:R-:W-:Y:S01]  /*16b0*/  LOP3.LUT R0, R0, 0x7f800000, RZ, 0xfc, !PT ;  /* 0x7f80000000007812 */ /* 0x000fe200078efcff */
[----:B------:R-:W-:Y:S06]  /*16c0*/  BRA `(.L_x_48) ;  /* 0x0000000000047947 */ /* 0x000fec0003800000 */
.L_x_46:
[----:B------:R-:W-:-:S07]  /*16d0*/  LEA R0, R17, R0, 0x17 ;  /* 0x0000000011007211 */ /* 0x000fce00078eb8ff */
.L_x_48:
[----:B------:R-:W-:Y:S05]  /*16e0*/  BSYNC.RECONVERGENT B2 ;  /* 0x0000000000027941 */ /* 0x000fea0003800200 */
.L_x_45:
[----:B------:R-:W-:Y:S05]  /*16f0*/  BRA `(.L_x_49) ;  /* 0x0000000000207947 */ /* 0x000fea0003800000 */
.L_x_44:
[----:B------:R-:W-:-:S04]  /*1700*/  LOP3.LUT R0, R15, 0x80000000, R0, 0x48, !PT ;  /* 0x800000000f007812 */ /* 0x000fc800078e4800 */
[----:B------:R-:W-:Y:S01]  /*1710*/  LOP3.LUT R0, R0, 0x7f800000, RZ, 0xfc, !PT ;  /* 0x7f80000000007812 */ /* 0x000fe200078efcff */
[----:B------:R-:W-:Y:S06]  /*1720*/  BRA `(.L_x_49) ;  /* 0x0000000000147947 */ /* 0x000fec0003800000 */
.L_x_43:
[----:B------:R-:W-:Y:S01]  /*1730*/  LOP3.LUT R0, R15, 0x80000000, R0, 0x48, !PT ;  /* 0x800000000f007812 */ /* 0x000fe200078e4800 */
[----:B------:R-:W-:Y:S06]  /*1740*/  BRA `(.L_x_49) ;  /* 0x00000000000c7947 */ /* 0x000fec0003800000 */
.L_x_42:
[----:B------:R-:W0:Y:S01]  /*1750*/  MUFU.RSQ R0, -QNAN ;  /* 0xffc0000000007908 */ /* 0x000e220000001400 */
[----:B------:R-:W-:Y:S05]  /*1760*/  BRA `(.L_x_49) ;  /* 0x0000000000047947 */ /* 0x000fea0003800000 */
.L_x_41:
[----:B------:R-:W-:-:S07]  /*1770*/  FADD.FTZ R0, R0, R3 ;  /* 0x0000000300007221 */ /* 0x000fce0000010000 */
.L_x_49:
[----:B------:R-:W-:Y:S05]  /*1780*/  BSYNC.RECONVERGENT B1 ;  /* 0x0000000000017941 */ /* 0x000fea0003800200 */
.L_x_39:
[----:B------:R-:W-:-:S04]  /*1790*/  HFMA2 R13, -RZ, RZ, 0, 0 ;  /* 0x00000000ff0d7431 */ /* 0x000fc800000001ff */
[----:B0-----:R-:W-:Y:S05]  /*17a0*/  RET.REL.NODEC R12 `(_Z32softmaxCrossEntropyForwardKernelPKfPKiPfS3_i) ;  /* 0xffffffe80c147950 */ /* 0x001fea0003c3ffff */
.L_x_50:
        /* <DEDUP_REMOVED lines=13> */
.L_x_57:


//--------------------- .text._Z15fcForwardKernelPKfS0_S0_Pfi --------------------------
	.section	.text._Z15fcForwardKernelPKfS0_S0_Pfi,"ax",@progbits
	.align	128
        .global         _Z15fcForwardKernelPKfS0_S0_Pfi
        .type           _Z15fcForwardKernelPKfS0_S0_Pfi,@function
        .size           _Z15fcForwardKernelPKfS0_S0_Pfi,(.L_x_68 - _Z15fcForwardKernelPKfS0_S0_Pfi)
        .other          _Z15fcForwardKernelPKfS0_S0_Pfi,@"STO_CUDA_ENTRY STV_DEFAULT"
_Z15fcForwardKernelPKfS0_S0_Pfi:
.text._Z15fcForwardKernelPKfS0_S0_Pfi:
        /* <DEDUP_REMOVED lines=9> */
[----:B------:R-:W0:Y:S01]  /*0090*/  LDC R5, c[0x0][0x38c] ;  /* 0x0000e300ff057b82 */ /* 0x000e220000000800 */
[----:B------:R-:W1:Y:S01]  /*00a0*/  LDCU.64 UR4, c[0x0][0x380] ;  /* 0x00007000ff0477ac */ /* 0x000e620008000a00 */
[----:B------:R-:W-:-:S04]  /*00b0*/  IMAD.HI R2, R0, 0x66666667, RZ ;  /* 0x6666666700027827 */ /* 0x000fc800078e02ff */
[----:B------:R-:W-:Y:S01]  /*00c0*/  HFMA2 R25, -RZ, RZ, 0, 0 ;  /* 0x00000000ff197431 */ /* 0x000fe200000001ff */
[----:B------:R-:W2:Y:S01]  /*00d0*/  LDCU UR6, c[0x0][0x388] ;  /* 0x00007100ff0677ac */ /* 0x000ea20008000800 */
[----:B------:R-:W-:Y:S01]  /*00e0*/  SHF.R.U32.HI R3, RZ, 0x1f, R2 ;  /* 0x0000001fff037819 */ /* 0x000fe20000011602 */
[----:B------:R-:W3:Y:S03]  /*00f0*/  LDCU.64 UR8, c[0x0][0x358] ;  /* 0x00006b00ff0877ac */ /* 0x000ee60008000a00 */
[----:B------:R-:W-:-:S05]  /*0100*/  LEA.HI.SX32 R3, R2, R3, 0x1e ;  /* 0x0000000302037211 */ /* 0x000fca00078ff2ff */
[C---:B------:R-:W-:Y:S02]  /*0110*/  IMAD R2, R3.reuse, -0xa, R0 ;  /* 0xfffffff603027824 */ /* 0x040fe400078e0200 */
[----:B------:R-:W-:Y:S01]  /*0120*/  IMAD R23, R3, 0x480, RZ ;  /* 0x0000048003177824 */ /* 0x000fe200078e02ff */
[----:B-1----:R-:W-:Y:S02]  /*0130*/  UIADD3 UR4, UP0, UPT, UR4, 0x20, URZ ;  /* 0x0000002004047890 */ /* 0x002fe4000ff1e0ff */
[C---:B------:R-:W-:Y:S02]  /*0140*/  IADD3 R6, PT, PT, R2.reuse, 0x28, RZ ;  /* 0x0000002802067810 */ /* 0x040fe40007ffe0ff */
[C---:B------:R-:W-:Y:S01]  /*0150*/  IADD3 R7, PT, PT, R2.reuse, 0x32, RZ ;  /* 0x0000003202077810 */ /* 0x040fe20007ffe0ff */
[----:B------:R-:W-:Y:S01]  /*0160*/  UIADD3.X UR5, UPT, UPT, URZ, UR5, URZ, UP0, !UPT ;  /* 0x00000005ff057290 */ /* 0x000fe200087fe4ff */
[C---:B------:R-:W-:Y:S02]  /*0170*/  IADD3 R8, PT, PT, R2.reuse, 0x3c, RZ ;  /* 0x0000003c02087810 */ /* 0x040fe40007ffe0ff */
[----:B------:R-:W-:-:S02]  /*0180*/  IADD3 R9, PT, PT, R2, 0x46, RZ ;  /* 0x0000004602097810 */ /* 0x000fc40007ffe0ff */
[C---:B------:R-:W-:Y:S02]  /*0190*/  IADD3 R10, PT, PT, R2.reuse, 0x50, RZ ;  /* 0x00000050020a7810 */ /* 0x040fe40007ffe0ff */
[C---:B------:R-:W-:Y:S02]  /*01a0*/  IADD3 R11, PT, PT, R2.reuse, 0x5a, RZ ;  /* 0x0000005a020b7810 */ /* 0x040fe40007ffe0ff */
[C---:B------:R-:W-:Y:S02]  /*01b0*/  IADD3 R12, PT, PT, R2.reuse, 0x64, RZ ;  /* 0x00000064020c7810 */ /* 0x040fe40007ffe0ff */
[C---:B------:R-:W-:Y:S02]  /*01c0*/  IADD3 R13, PT, PT, R2.reuse, 0x6e, RZ ;  /* 0x0000006e020d7810 */ /* 0x040fe40007ffe0ff */
[C---:B------:R-:W-:Y:S02]  /*01d0*/  IADD3 R18, PT, PT, R2.reuse, 0x78, RZ ;  /* 0x0000007802127810 */ /* 0x040fe40007ffe0ff */
[----:B------:R-:W-:-:S02]  /*01e0*/  IADD3 R19, PT, PT, R2, 0x82, RZ ;  /* 0x0000008202137810 */ /* 0x000fc40007ffe0ff */
[C---:B------:R-:W-:Y:S02]  /*01f0*/  IADD3 R20, PT, PT, R2.reuse, 0x8c, RZ ;  /* 0x0000008c02147810 */ /* 0x040fe40007ffe0ff */
[C---:B------:R-:W-:Y:S02]  /*0200*/  IADD3 R21, PT, PT, R2.reuse, 0x96, RZ ;  /* 0x0000009602157810 */ /* 0x040fe40007ffe0ff */
[----:B------:R-:W-:Y:S02]  /*0210*/  MOV R3, R2 ;  /* 0x0000000200037202 */ /* 0x000fe40000000f00 */
[C---:B------:R-:W-:Y:S02]  /*0220*/  IADD3 R22, PT, PT, R2.reuse, 0x14, RZ ;  /* 0x0000001402167810 */ /* 0x040fe40007ffe0ff */
[----:B------:R-:W-:Y:S02]  /*0230*/  IADD3 R4, PT, PT, R2, 0x1e, RZ ;  /* 0x0000001e02047810 */ /* 0x000fe40007ffe0ff */
[----:B--2---:R-:W-:Y:S01]  /*0240*/  MOV R24, UR6 ;  /* 0x0000000600187c02 */ /* 0x004fe20008000f00 */
[----:B0--3--:R-:W-:-:S06]  /*0250*/  UMOV UR6, 0xa ;  /* 0x0000000a00067882 */ /* 0x009fcc0000000000 */
.L_x_51:
[----:B------:R-:W0:Y:S01]  /*0260*/  LDC.64 R14, c[0x0][0x388] ;  /* 0x0000e200ff0e7b82 */ /* 0x000e220000000a00 */
[C---:B------:R-:W-:Y:S02]  /*0270*/  IADD3 R17, PT, PT, R3.reuse, 0xa, RZ ;  /* 0x0000000a03117810 */ /* 0x040fe40007ffe0ff */
[----:B------:R-:W-:Y:S01]  /*0280*/  MOV R16, UR4 ;  /* 0x0000000400107c02 */ /* 0x000fe20008000f00 */
[----:B0-----:R-:W-:-:S04]  /*0290*/  IMAD.WIDE R26, R3, 0x4, R14 ;  /* 0x00000004031a7825 */ /* 0x001fc800078e020e */
[----:B------:R-:W-:Y:S01]  /*02a0*/  IMAD.WIDE.U32 R14, R17, 0x4, R14 ;  /* 0x00000004110e7825 */ /* 0x000fe200078e000e */
[----:B------:R-:W-:Y:S01]  /*02b0*/  MOV R17, UR5 ;  /* 0x0000000500117c02 */ /* 0x000fe20008000f00 */
[----:B------:R-:W2:Y:S02]  /*02c0*/  LDG.E R26, desc[UR8][R26.64] ;  /* 0x000000081a1a7981 */ /* 0x000ea4000c1e1900 */
[----:B------:R-:W-:Y:S02]  /*02d0*/  IMAD.WIDE R16, R23, 0x4, R16 ;  /* 0x0000000417107825 */ /* 0x000fe400078e0210 */
[----:B------:R-:W3:Y:S04]  /*02e0*/  LDG.E R14, desc[UR8][R14.64] ;  /* 0x000000080e0e7981 */ /* 0x000ee8000c1e1900 */
[----:B------:R-:W2:Y:S04]  /*02f0*/  LDG.E R28, desc[UR8][R16.64+-0x20] ;  /* 0xffffe008101c7981 */ /* 0x000ea8000c1e1900 */
[----:B------:R-:W3:Y:S01]  /*0300*/  LDG.E R29, desc[UR8][R16.64+-0x1c] ;  /* 0xffffe408101d7981 */ /* 0x000ee2000c1e1900 */
[----:B--2---:R-:W-:Y:S01]  /*0310*/  FFMA R28, R28, R26, R25 ;  /* 0x0000001a1c1c7223 */ /* 0x004fe20000000019 */
[----:B------:R-:W-:-:S02]  /*0320*/  MOV R25, R5 ;  /* 0x0000000500197202 */ /* 0x000fc40000000f00 */
[----:B------:R-:W2:Y:S01]  /*0330*/  LDG.E R5, desc[UR8][R16.64+-0x18] ;  /* 0xffffe80810057981 */ /* 0x000ea2000c1e1900 */
[----:B---3--:R-:W-:Y:S01]  /*0340*/  FFMA R28, R29, R14, R28 ;  /* 0x0000000e1d1c7223 */ /* 0x008fe2000000001c */
[--C-:B------:R-:W-:Y:S02]  /*0350*/  IMAD.WIDE.U32 R26, R22, 0x4, R24.reuse ;  /* 0x00000004161a7825 */ /* 0x100fe400078e0018 */
[----:B------:R-:W3:Y:S02]  /*0360*/  LDG.E R29, desc[UR8][R16.64+-0x14] ;  /* 0xffffec08101d7981 */ /* 0x000ee4000c1e1900 */
[----:B------:R-:W-:Y:S02]  /*0370*/  IMAD.WIDE.U32 R14, R4, 0x4, R24 ;  /* 0x00000004040e7825 */ /* 0x000fe400078e0018 */
[----:B------:R-:W2:Y:S04]  /*0380*/  LDG.E R26, desc[UR8][R26.64] ;  /* 0x000000081a1a7981 */ /* 0x000ea8000c1e1900 */
[----:B------:R-:W3:Y:S01]  /*0390*/  LDG.E R14, desc[UR8][R14.64] ;  /* 0x000000080e0e7981 */ /* 0x000ee2000c1e1900 */
[----:B--2---:R-:W-:-:S04]  /*03a0*/  FFMA R5, R5, R26, R28 ;  /* 0x0000001a05057223 */ /* 0x004fc8000000001c */
[----:B---3--:R-:W-:Y:S01]  /*03b0*/  FFMA R5, R29, R14, R5 ;  /* 0x0000000e1d057223 */ /* 0x008fe20000000005 */
[--C-:B------:R-:W-:Y:S01]  /*03c0*/  IMAD.WIDE.U32 R28, R6, 0x4, R24.reuse ;  /* 0x00000004061c7825 */ /* 0x100fe200078e0018 */
[----:B------:R-:W2:Y:S03]  /*03d0*/  LDG.E R14, desc[UR8][R16.64+-0x10] ;  /* 0xfffff008100e7981 */ /* 0x000ea6000c1e1900 */
[----:B------:R-:W-:Y:S02]  /*03e0*/  IMAD.WIDE.U32 R26, R7, 0x4, R24 ;  /* 0x00000004071a7825 */ /* 0x000fe400078e0018 */
[----:B------:R-:W2:Y:S04]  /*03f0*/  LDG.E R28, desc[UR8][R28.64] ;  /* 0x000000081c1c7981 */ /* 0x000ea8000c1e1900 */
[----:B------:R-:W3:Y:S04]  /*0400*/  LDG.E R27, desc[UR8][R26.64] ;  /* 0x000000081a1b7981 */ /* 0x000ee8000c1e1900 */
[----:B------:R-:W4:Y:S04]  /*0410*/  LDG.E R29, desc[UR8][R16.64+-0x4] ;  /* 0xfffffc08101d7981 */ /* 0x000f28000c1e1900 */
[----:B------:R-:W3:Y:S01]  /*0420*/  LDG.E R26, desc[UR8][R16.64+-0xc] ;  /* 0xfffff408101a7981 */ /* 0x000ee2000c1e1900 */
[----:B--2---:R-:W-:Y:S01]  /*0430*/  FFMA R5, R14, R28, R5 ;  /* 0x0000001c0e057223 */ /* 0x004fe20000000005 */
[----:B------:R-:W-:-:S02]  /*0440*/  IMAD.WIDE.U32 R14, R8, 0x4, R24 ;  /* 0x00000004080e7825 */ /* 0x000fc400078e0018 */
[----:B------:R-:W2:Y:S02]  /*0450*/  LDG.E R28, desc[UR8][R16.64+-0x8] ;  /* 0xfffff808101c7981 */ /* 0x000ea4000c1e1900 */
[----:B---3--:R-:W-:Y:S02]  /*0460*/  FFMA R5, R26, R27, R5 ;  /* 0x0000001b1a057223 */ /* 0x008fe40000000005 */
[----:B------:R0:W2:Y:S02]  /*0470*/  LDG.E R26, desc[UR8][R14.64] ;  /* 0x000000080e1a7981 */ /* 0x0000a4000c1e1900 */
[----:B0-----:R-:W-:-:S06]  /*0480*/  IMAD.WIDE.U32 R14, R9, 0x4, R24 ;  /* 0x00000004090e7825 */ /* 0x001fcc00078e0018 */
[----:B------:R-:W4:Y:S01]  /*0490*/  LDG.E R14, desc[UR8][R14.64] ;  /* 0x000000080e0e7981 */ /* 0x000f22000c1e1900 */
[----:B--2---:R-:W-:Y:S01]  /*04a0*/  FFMA R5, R28, R26, R5 ;  /* 0x0000001a1c057223 */ /* 0x004fe20000000005 */
[----:B------:R-:W-:-:S06]  /*04b0*/  IMAD.WIDE.U32 R26, R11, 0x4, R24 ;  /* 0x000000040b1a7825 */ /* 0x000fcc00078e0018 */
[----:B------:R-:W2:Y:S01]  /*04c0*/  LDG.E R27, desc[UR8][R26.64] ;  /* 0x000000081a1b7981 */ /* 0x000ea2000c1e1900 */
[----:B----4-:R-:W-:Y:S01]  /*04d0*/  FFMA R5, R29, R14, R5 ;  /* 0x0000000e1d057223 */ /* 0x010fe20000000005 */
[----:B------:R-:W-:Y:S02]  /*04e0*/  IMAD.WIDE.U32 R28, R10, 0x4, R24 ;  /* 0x000000040a1c7825 */ /* 0x000fe400078e0018 */
[----:B------:R-:W3:Y:S04]  /*04f0*/  LDG.E R14, desc[UR8][R16.64] ;  /* 0x00000008100e7981 */ /* 0x000ee8000c1e1900 */
[----:B------:R-:W2:Y:S04]  /*0500*/  LDG.E R26, desc[UR8][R16.64+0x4] ;  /* 0x00000408101a7981 */ /* 0x000ea8000c1e1900 */
[----:B------:R-:W3:Y:S04]  /*0510*/  LDG.E R28, desc[UR8][R28.64] ;  /* 0x000000081c1c7981 */ /* 0x000ee8000c1e1900 */
[----:B------:R-:W4:Y:S01]  /*0520*/  LDG.E R29, desc[UR8][R16.64+0xc] ;  /* 0x00000c08101d7981 */ /* 0x000f22000c1e1900 */
[----:B---3--:R-:W-:Y:S01]  /*0530*/  FFMA R5, R14, R28, R5 ;  /* 0x0000001c0e057223 */ /* 0x008fe20000000005 */
[----:B------:R-:W-:-:S02]  /*0540*/  IMAD.WIDE.U32 R14, R12, 0x4, R24 ;  /* 0x000000040c0e7825 */ /* 0x000fc400078e0018 */
[----:B------:R-:W3:Y:S02]  /*0550*/  LDG.E R28, desc[UR8][R16.64+0x8] ;  /* 0x00000808101c7981 */ /* 0x000ee4000c1e1900 */
[----:B--2---:R-:W-:Y:S02]  /*0560*/  FFMA R5, R26, R27, R5 ;  /* 0x0000001b1a057223 */ /* 0x004fe40000000005 */
[----:B------:R0:W3:Y:S02]  /*0570*/  LDG.E R26, desc[UR8][R14.64] ;  /* 0x000000080e1a7981 */ /* 0x0000e4000c1e1900 */
[----:B0-----:R-:W-:-:S06]  /*0580*/  IMAD.WIDE.U32 R14, R13, 0x4, R24 ;  /* 0x000000040d0e7825 */ /* 0x001fcc00078e0018 */
[----:B------:R-:W4:Y:S01]  /*0590*/  LDG.E R14, desc[UR8][R14.64] ;  /* 0x000000080e0e7981 */ /* 0x000f22000c1e1900 */
[----:B---3--:R-:W-:Y:S01]  /*05a0*/  FFMA R5, R28, R26, R5 ;  /* 0x0000001a1c057223 */ /* 0x008fe20000000005 */
[----:B------:R-:W-:-:S06]  /*05b0*/  IMAD.WIDE.U32 R26, R19, 0x4, R24 ;  /* 0x00000004131a7825 */ /* 0x000fcc00078e0018 */
[----:B------:R-:W2:Y:S01]  /*05c0*/  LDG.E R27, desc[UR8][R26.64] ;  /* 0x000000081a1b7981 */ /* 0x000ea2000c1e1900 */
[----:B----4-:R-:W-:Y:S01]  /*05d0*/  FFMA R5, R29, R14, R5 ;  /* 0x0000000e1d057223 */ /* 0x010fe20000000005 */
[----:B------:R-:W-:Y:S02]  /*05e0*/  IMAD.WIDE.U32 R28, R18, 0x4, R24 ;  /* 0x00000004121c7825 */ /* 0x000fe400078e0018 */
[----:B------:R-:W3:Y:S04]  /*05f0*/  LDG.E R14, desc[UR8][R16.64+0x10] ;  /* 0x00001008100e7981 */ /* 0x000ee8000c1e1900 */
[----:B------:R-:W2:Y:S04]  /*0600*/  LDG.E R26, desc[UR8][R16.64+0x14] ;  /* 0x00001408101a7981 */ /* 0x000ea8000c1e1900 */
[----:B------:R-:W3:Y:S01]  /*0610*/  LDG.E R28, desc[UR8][R28.64] ;  /* 0x000000081c1c7981 */ /* 0x000ee2000c1e1900 */
[----:B------:R-:W-:Y:S01]  /*0620*/  UIADD3 UR6, UPT, UPT, UR6, 0xa0, URZ ;  /* 0x000000a006067890 */ /* 0x000fe2000fffe0ff */
[----:B---3--:R-:W-:Y:S01]  /*0630*/  FFMA R5, R14, R28, R5 ;  /* 0x0000001c0e057223 */ /* 0x008fe20000000005 */
[----:B------:R-:W-:-:S04]  /*0640*/  IMAD.WIDE.U32 R14, R20, 0x4, R24 ;  /* 0x00000004140e7825 */ /* 0x000fc800078e0018 */
[----:B--2---:R-:W-:Y:S01]  /*0650*/  FFMA R5, R26, R27, R5 ;  /* 0x0000001b1a057223 */ /* 0x004fe20000000005 */
[----:B------:R-:W-:Y:S01]  /*0660*/  IMAD.WIDE.U32 R28, R21, 0x4, R24 ;  /* 0x00000004151c7825 */ /* 0x000fe200078e0018 */
[----:B------:R-:W2:Y:S04]  /*0670*/  LDG.E R26, desc[UR8][R16.64+0x18] ;  /* 0x00001808101a7981 */ /* 0x000ea8000c1e1900 */
[----:B------:R-:W2:Y:S04]  /*0680*/  LDG.E R15, desc[UR8][R14.64] ;  /* 0x000000080e0f7981 */ /* 0x000ea8000c1e1900 */
[----:B------:R-:W3:Y:S04]  /*0690*/  LDG.E R28, desc[UR8][R28.64] ;  /* 0x000000081c1c7981 */ /* 0x000ee8000c1e1900 */
[----:B------:R-:W3:Y:S01]  /*06a0*/  LDG.E R14, desc[UR8][R16.64+0x1c] ;  /* 0x00001c08100e7981 */ /* 0x000ee2000c1e1900 */
[----:B------:R-:W-:Y:S01]  /*06b0*/  UISETP.NE.AND UP0, UPT, UR6, 0x2d0a, UPT ;  /* 0x00002d0a0600788c */ /* 0x000fe2000bf05270 */
[----:B------:R-:W-:-:S02]  /*06c0*/  IADD3 R24, P0, PT, R24, 0x280, RZ ;  /* 0x0000028018187810 */ /* 0x000fc40007f1e0ff */
[----:B------:R-:W-:Y:S02]  /*06d0*/  IADD3 R3, PT, PT, R3, 0xa0, RZ ;  /* 0x000000a003037810 */ /* 0x000fe40007ffe0ff */
[----:B------:R-:W-:Y:S01]  /*06e0*/  IADD3 R23, PT, PT, R23, 0x10, RZ ;  /* 0x0000001017177810 */ /* 0x000fe20007ffe0ff */
[----:B--2---:R-:W-:Y:S01]  /*06f0*/  FFMA R27, R26, R15, R5 ;  /* 0x0000000f1a1b7223 */ /* 0x004fe20000000005 */
[----:B------:R-:W-:-:S03]  /*0700*/  IADD3.X R5, PT, PT, RZ, R25, RZ, P0, !PT ;  /* 0x00000019ff057210 */ /* 0x000fc600007fe4ff */
[----:B---3--:R-:W-:Y:S01]  /*0710*/  FFMA R25, R14, R28, R27 ;  /* 0x0000001c0e197223 */ /* 0x008fe2000000001b */
[----:B------:R-:W-:Y:S06]  /*0720*/  BRA.U UP0, `(.L_x_51) ;  /* 0xfffffff900cc7547 */ /* 0x000fec000b83ffff */
[----:B------:R-:W0:Y:S02]  /*0730*/  LDC.64 R4, c[0x0][0x390] ;  /* 0x0000e400ff047b82 */ /* 0x000e240000000a00 */
[----:B0-----:R-:W-:-:S06]  /*0740*/  IMAD.WIDE R2, R2, 0x4, R4 ;  /* 0x0000000402027825 */ /* 0x001fcc00078e0204 */
[----:B------:R-:W0:Y:S01]  /*0750*/  LDC.64 R4, c[0x0][0x398] ;  /* 0x0000e600ff047b82 */ /* 0x000e220000000a00 */
[----:B------:R-:W2:Y:S01]  /*0760*/  LDG.E R2, desc[UR8][R2.64] ;  /* 0x0000000802027981 */ /* 0x000ea2000c1e1900 */
[----:B0-----:R-:W-:-:S04]  /*0770*/  IMAD.WIDE R4, R0, 0x4, R4 ;  /* 0x0000000400047825 */ /* 0x001fc800078e0204 */
[----:B--2---:R-:W-:-:S05]  /*0780*/  FADD R25, R25, R2 ;  /* 0x0000000219197221 */ /* 0x004fca0000000000 */
[----:B------:R-:W-:Y:S01]  /*0790*/  STG.E desc[UR8][R4.64], R25 ;  /* 0x0000001904007986 */ /* 0x000fe2000c101908 */
[----:B------:R-:W-:Y:S05]  /*07a0*/  EXIT ;  /* 0x000000000000794d */ /* 0x000fea0003800000 */
.L_x_52:
        /* <DEDUP_REMOVED lines=13> */
.L_x_68:


//--------------------- .text._Z17flattenPoolKernelPKfPfi --------------------------
	.section	.text._Z17flattenPoolKernelPKfPfi,"ax",@progbits
	.align	128
        .global         _Z17flattenPoolKernelPKfPfi
        .type           _Z17flattenPoolKernelPKfPfi,@function
        .size           _Z17flattenPoolKernelPKfPfi,(.L_x_69 - _Z17flattenPoolKernelPKfPfi)
        .other          _Z17flattenPoolKernelPKfPfi,@"STO_CUDA_ENTRY STV_DEFAULT"
_Z17flattenPoolKernelPKfPfi:
.text._Z17flattenPoolKernelPKfPfi:
        /* <DEDUP_REMOVED lines=17> */
.L_x_53:
        /* <DEDUP_REMOVED lines=15> */
.L_x_69:


//--------------------- .text._Z20maxPoolForwardKernelPKfPfPii --------------------------
	.section	.text._Z20maxPoolForwardKernelPKfPfPii,"ax",@progbits
	.align	128
        .global         _Z20maxPoolForwardKernelPKfPfPii
        .type           _Z20maxPoolForwardKernelPKfPfPii,@function
        .size           _Z20maxPoolForwardKernelPKfPfPii,(.L_x_70 - _Z20maxPoolForwardKernelPKfPfPii)
        .other          _Z20maxPoolForwardKernelPKfPfPii,@"STO_CUDA_ENTRY STV_DEFAULT"
_Z20maxPoolForwardKernelPKfPfPii:
.text._Z20maxPoolForwardKernelPKfPfPii:
        /* <DEDUP_REMOVED lines=10> */
[----:B------:R-:W0:Y:S04]  /*00a0*/  LDCU.64 UR4, c[0x0][0x358] ;  /* 0x00006b00ff0477ac */ /* 0x000e280008000a00 */
[----:B------:R-:W-:-:S04]  /*00b0*/  SHF.R.U32.HI R2, RZ, 0x1f, R3 ;  /* 0x0000001fff027819 */ /* 0x000fc80000011603 */
[----:B------:R-:W-:-:S05]  /*00c0*/  LEA.HI.SX32 R3, R3, R2, 0x18 ;  /* 0x0000000203037211 */ /* 0x000fca00078fc2ff */
[----:B------:R-:W-:-:S05]  /*00d0*/  IMAD R2, R3, -0x480, R0 ;  /* 0xfffffb8003027824 */ /* 0x000fca00078e0200 */
[----:B------:R-:W-:-:S05]  /*00e0*/  PRMT R4, R2, 0x9910, RZ ;  /* 0x0000991002047816 */ /* 0x000fca00000000ff */
[----:B------:R-:W-:-:S05]  /*00f0*/  IMAD R5, R4, 0xe39, RZ ;  /* 0x00000e3904057824 */ /* 0x000fca00078e02ff */
[----:B------:R-:W-:-:S04]  /*0100*/  SHF.R.S32.HI R4, RZ, 0x10, R5 ;  /* 0x00000010ff047819 */ /* 0x000fc80000011405 */
[----:B------:R-:W-:-:S04]  /*0110*/  LOP3.LUT R4, R4, 0xffff, RZ, 0xc0, !PT ;  /* 0x0000ffff04047812 */ /* 0x000fc800078ec0ff */
[----:B------:R-:W-:-:S04]  /*0120*/  SHF.R.U32.HI R4, RZ, 0xf, R4 ;  /* 0x0000000fff047819 */ /* 0x000fc80000011604 */
[----:B------:R-:W-:-:S04]  /*0130*/  LEA.HI.SX32 R4, R5, R4, 0xd ;  /* 0x0000000405047211 */ /* 0x000fc800078f6aff */
[----:B------:R-:W-:-:S05]  /*0140*/  PRMT R5, R4, 0x9910, RZ ;  /* 0x0000991004057816 */ /* 0x000fca00000000ff */
[C---:B------:R-:W-:Y:S02]  /*0150*/  IMAD R4, R5.reuse, 0x90, RZ ;  /* 0x0000009005047824 */ /* 0x040fe400078e02ff */
[----:B------:R-:W-:Y:S02]  /*0160*/  IMAD R5, R5, 0x240, RZ ;  /* 0x0000024005057824 */ /* 0x000fe400078e02ff */
[----:B------:R-:W-:-:S03]  /*0170*/  IMAD.MOV R4, RZ, RZ, -R4 ;  /* 0x000000ffff047224 */ /* 0x000fc600078e0a04 */
[----:B------:R-:W-:Y:S02]  /*0180*/  PRMT R6, R5, 0x9910, RZ ;  /* 0x0000991005067816 */ /* 0x000fe400000000ff */
[----:B------:R-:W-:-:S03]  /*0190*/  PRMT R7, R4, 0x7710, RZ ;  /* 0x0000771004077816 */ /* 0x000fc600000000ff */
[----:B------:R-:W-:Y:S02]  /*01a0*/  IMAD R6, R3, 0x1200, R6 ;  /* 0x0000120003067824 */ /* 0x000fe400078e0206 */
[----:B------:R-:W-:-:S05]  /*01b0*/  IMAD.IADD R2, R2, 0x1, R7 ;  /* 0x0000000102027824 */ /* 0x000fca00078e0207 */
        /* <DEDUP_REMOVED lines=11> */
[----:B------:R-:W-:Y:S02]  /*0270*/  PRMT R9, R4, 0x7710, RZ ;  /* 0x0000771004097816 */ /* 0x000fe400000000ff */
[----:B------:R-:W1:Y:S03]  /*0280*/  LDC.64 R4, c[0x0][0x380] ;  /* 0x0000e000ff047b82 */ /* 0x000e660000000a00 */
[----:B------:R-:W-:-:S05]  /*0290*/  IMAD.IADD R2, R2, 0x1, R9 ;  /* 0x0000000102027824 */ /* 0x000fca00078e0209 */
[----:B------:R-:W-:-:S05]  /*02a0*/  PRMT R2, R2, 0x9910, RZ ;  /* 0x0000991002027816 */ /* 0x000fca00000000ff */
[----:B------:R-:W-:-:S04]  /*02b0*/  IMAD.MOV.U32 R3, RZ, RZ, R2 ;  /* 0x000000ffff037224 */ /* 0x000fc800078e0002 */
[----:B------:R-:W-:Y:S02]  /*02c0*/  IMAD R6, R3, 0x2, R6 ;  /* 0x0000000203067824 */ /* 0x000fe400078e0206 */
[----:B------:R-:W-:-:S04]  /*02d0*/  IMAD.MOV.U32 R3, RZ, RZ, R7 ;  /* 0x000000ffff037224 */ /* 0x000fc800078e0007 */
[----:B------:R-:W-:Y:S02]  /*02e0*/  IMAD.IADD R9, R6, 0x1, R3 ;  /* 0x0000000106097824 */ /* 0x000fe400078e0203 */
[----:B------:R-:W2:Y:S02]  /*02f0*/  LDC.64 R6, c[0x0][0x390] ;  /* 0x0000e400ff067b82 */ /* 0x000ea40000000a00 */
[----:B-1----:R-:W-:-:S05]  /*0300*/  IMAD.WIDE R4, R9, 0x4, R4 ;  /* 0x0000000409047825 */ /* 0x002fca00078e0204 */
[----:B0-----:R-:W3:Y:S04]  /*0310*/  LDG.E R10, desc[UR4][R4.64] ;  /* 0x00000004040a7981 */ /* 0x001ee8000c1e1900 */
[----:B------:R-:W4:Y:S04]  /*0320*/  LDG.E R3, desc[UR4][R4.64+0x4] ;  /* 0x0000040404037981 */ /* 0x000f28000c1e1900 */
[----:B------:R-:W5:Y:S04]  /*0330*/  LDG.E R11, desc[UR4][R4.64+0x60] ;  /* 0x00006004040b7981 */ /* 0x000f68000c1e1900 */
[----:B------:R2:W5:Y:S02]  /*0340*/  LDG.E R13, desc[UR4][R4.64+0x64] ;  /* 0x00006404040d7981 */ /* 0x000564000c1e1900 */
[----:B--2---:R-:W-:Y:S01]  /*0350*/  IMAD.WIDE R4, R0, 0x4, R6 ;  /* 0x0000000400047825 */ /* 0x004fe200078e0206 */
[----:B---3--:R-:W-:-:S02]  /*0360*/  FMNMX R2, R10, -1.00000001504746621988e+30, !PT ;  /* 0xf149f2ca0a027809 */ /* 0x008fc40007800000 */
[----:B------:R-:W-:Y:S02]  /*0370*/  FSETP.GT.AND P0, PT, R10, -1.00000001504746621988e+30, PT ;  /* 0xf149f2ca0a00780b */ /* 0x000fe40003f04000 */
[----:B----4-:R-:W-:-:S04]  /*0380*/  FSETP.GT.AND P1, PT, R3, R2, PT ;  /* 0x000000020300720b */ /* 0x010fc80003f24000 */
[----:B------:R-:W-:Y:S02]  /*0390*/  FSEL R8, R3, R2, P1 ;  /* 0x0000000203087208 */ /* 0x000fe40000800000 */
[----:B------:R-:W0:Y:S02]  /*03a0*/  LDC.64 R2, c[0x0][0x388] ;  /* 0x0000e200ff027b82 */ /* 0x000e240000000a00 */
[----:B-----5:R-:W-:-:S04]  /*03b0*/  FSETP.GT.AND P2, PT, R11, R8, PT ;  /* 0x000000080b00720b */ /* 0x020fc80003f44000 */
[----:B------:R-:W-:Y:S02]  /*03c0*/  FSEL R8, R11, R8, P2 ;  /* 0x000000080b087208 */ /* 0x000fe40001000000 */
[----:B------:R-:W-:Y:S02]  /*03d0*/  SEL R11, R9, RZ, P0 ;  /* 0x000000ff090b7207 */ /* 0x000fe40000000000 */
[-C--:B------:R-:W-:Y:S02]  /*03e0*/  FSETP.GT.AND P3, PT, R13, R8.reuse, PT ;  /* 0x000000080d00720b */ /* 0x080fe40003f64000 */
[----:B------:R-:W-:Y:S02]  /*03f0*/  @P1 LOP3.LUT R11, R9, 0x1, RZ, 0xfc, !PT ;  /* 0x00000001090b1812 */ /* 0x000fe400078efcff */
[----:B------:R-:W-:Y:S01]  /*0400*/  FSEL R13, R13, R8, P3 ;  /* 0x000000080d0d7208 */ /* 0x000fe20001800000 */
[----:B------:R-:W-:-:S08]  /*0410*/  @P2 VIADD R11, R9, 0x18 ;  /* 0x00000018090b2836 */ /* 0x000fd00000000000 */
[----:B------:R-:W-:Y:S02]  /*0420*/  @P3 VIADD R11, R9, 0x19 ;  /* 0x00000019090b3836 */ /* 0x000fe40000000000 */
[----:B0-----:R-:W-:-:S05]  /*0430*/  IMAD.WIDE R2, R0, 0x4, R2 ;  /* 0x0000000400027825 */ /* 0x001fca00078e0202 */
[----:B------:R-:W-:Y:S04]  /*0440*/  STG.E desc[UR4][R2.64], R13 ;  /* 0x0000000d02007986 */ /* 0x000fe8000c101904 */
[----:B------:R-:W-:Y:S01]  /*0450*/  STG.E desc[UR4][R4.64], R11 ;  /* 0x0000000b04007986 */ /* 0x000fe2000c101904 */
[----:B------:R-:W-:Y:S05]  /*0460*/  EXIT ;  /* 0x000000000000794d */ /* 0x000fea0003800000 */
.L_x_54:
        /* <DEDUP_REMOVED lines=9> */
.L_x_70:


//--------------------- .text._Z17reluForwardKernelPfi --------------------------
	.section	.text._Z17reluForwardKernelPfi,"ax",@progbits
	.align	128
        .global         _Z17reluForwardKernelPfi
        .type           _Z17reluForwardKernelPfi,@function
        .size           _Z17reluForwardKernelPfi,(.L_x_71 - _Z17reluForwardKernelPfi)
        .other          _Z17reluForwardKernelPfi,@"STO_CUDA_ENTRY STV_DEFAULT"
_Z17reluForwardKernelPfi:
.text._Z17reluForwardKernelPfi:
        /* <DEDUP_REMOVED lines=10> */
[----:B0-----:R-:W-:-:S05]  /*00a0*/  IMAD.WIDE R2, R5, 0x4, R2 ;  /* 0x0000000405027825 */ /* 0x001fca00078e0202 */
[----:B-1----:R-:W2:Y:S02]  /*00b0*/  LDG.E R0, desc[UR4][R2.64] ;  /* 0x0000000402007981 */ /* 0x002ea4000c1e1900 */
[----:B--2---:R-:W-:-:S13]  /*00c0*/  FSETP.GEU.AND P0, PT, R0, RZ, PT ;  /* 0x000000ff0000720b */ /* 0x004fda0003f0e000 */
[----:B------:R-:W-:Y:S05]  /*00d0*/  @P0 EXIT ;  /* 0x000000000000094d */ /* 0x000fea0003800000 */
[----:B------:R-:W-:Y:S01]  /*00e0*/  STG.E desc[UR4][R2.64], RZ ;  /* 0x000000ff02007986 */ /* 0x000fe2000c101904 */
[----:B------:R-:W-:Y:S05]  /*00f0*/  EXIT ;  /* 0x000000000000794d */ /* 0x000fea0003800000 */
.L_x_55:
        /* <DEDUP_REMOVED lines=16> */
.L_x_71:


//--------------------- .text._Z17convForwardKernelPKfS0_S0_Pfi --------------------------
	.section	.text._Z17convForwardKernelPKfS0_S0_Pfi,"ax",@progbits
	.align	128
        .global         _Z17convForwardKernelPKfS0_S0_Pfi
        .type           _Z17convForwardKernelPKfS0_S0_Pfi,@function
        .size           _Z17convForwardKernelPKfS0_S0_Pfi,(.L_x_72 - _Z17convForwardKernelPKfS0_S0_Pfi)
        .other          _Z17convForwardKernelPKfS0_S0_Pfi,@"STO_CUDA_ENTRY STV_DEFAULT"
_Z17convForwardKernelPKfS0_S0_Pfi:
.text._Z17convForwardKernelPKfS0_S0_Pfi:
        /* <DEDUP_REMOVED lines=10> */
[----:B------:R-:W0:Y:S01]  /*00a0*/  LDC.64 R4, c[0x0][0x380] ;  /* 0x0000e000ff047b82 */ /* 0x000e220000000a00 */
[----:B------:R-:W1:Y:S03]  /*00b0*/  LDCU.64 UR4, c[0x0][0x358] ;  /* 0x00006b00ff0477ac */ /* 0x000e660008000a00 */
        /* <DEDUP_REMOVED lines=11> */
[----:B------:R-:W-:-:S03]  /*0170*/  IMAD R6, R19, 0x19, RZ ;  /* 0x0000001913067824 */ /* 0x000fc600078e02ff */
[----:B------:R-:W-:Y:S02]  /*0180*/  IADD3 R2, PT, PT, RZ, -R2, RZ ;  /* 0x80000002ff027210 */ /* 0x000fe40007ffe0ff */
[----:B------:R-:W-:Y:S02]  /*0190*/  PRMT R6, R6, 0x9910, RZ ;  /* 0x0000991006067816 */ /* 0x000fe400000000ff */
[----:B------:R-:W-:-:S04]  /*01a0*/  PRMT R3, R2, 0x7710, RZ ;  /* 0x0000771002037816 */ /* 0x000fc800000000ff */
[----:B------:R-:W-:-:S04]  /*01b0*/  IADD3 R0, PT, PT, R0, R3, RZ ;  /* 0x0000000300007210 */ /* 0x000fc80007ffe0ff */
        /* <DEDUP_REMOVED lines=11> */
[----:B------:R-:W-:Y:S02]  /*0270*/  PRMT R11, R2, 0x7710, RZ ;  /* 0x00007710020b7816 */ /* 0x000fe400000000ff */
[----:B------:R-:W2:Y:S02]  /*0280*/  LDC.64 R2, c[0x0][0x388] ;  /* 0x0000e200ff027b82 */ /* 0x000ea40000000a00 */
[----:B------:R-:W-:-:S04]  /*0290*/  IADD3 R0, PT, PT, R0, R11, RZ ;  /* 0x0000000b00007210 */ /* 0x000fc80007ffe0ff */
[----:B------:R-:W-:-:S05]  /*02a0*/  PRMT R0, R0, 0x9910, RZ ;  /* 0x0000991000007816 */ /* 0x000fca00000000ff */
[----:B------:R-:W-:Y:S01]  /*02b0*/  IMAD R0, R7, 0x310, R0 ;  /* 0x0000031007007824 */ /* 0x000fe200078e0200 */
[----:B------:R-:W-:Y:S02]  /*02c0*/  MOV R7, R9 ;  /* 0x0000000900077202 */ /* 0x000fe40000000f00 */
[----:B------:R-:W-:Y:S02]  /*02d0*/  MOV R9, R6 ;  /* 0x0000000600097202 */ /* 0x000fe40000000f00 */
[----:B------:R-:W-:-:S05]  /*02e0*/  IADD3 R7, PT, PT, R0, R7, RZ ;  /* 0x0000000700077210 */ /* 0x000fca0007ffe0ff */
[----:B0-----:R-:W-:-:S04]  /*02f0*/  IMAD.WIDE R4, R7, 0x4, R4 ;  /* 0x0000000407047825 */ /* 0x001fc800078e0204 */
[----:B--2---:R-:W-:Y:S01]  /*0300*/  IMAD.WIDE R2, R9, 0x4, R2 ;  /* 0x0000000409027825 */ /* 0x004fe200078e0202 */
[----:B-1----:R-:W2:Y:S04]  /*0310*/  LDG.E R0, desc[UR4][R4.64] ;  /* 0x0000000404007981 */ /* 0x002ea8000c1e1900 */
        /* <DEDUP_REMOVED lines=22> */
[----:B--2---:R-:W-:-:S03]  /*0480*/  FFMA R0, R0, R7, RZ ;  /* 0x0000000700007223 */ /* 0x004fc600000000ff */
[----:B------:R-:W2:Y:S01]  /*0490*/  LDG.E R7, desc[UR4][R4.64+0xe0] ;  /* 0x0000e00404077981 */ /* 0x000ea2000c1e1900 */
[----:B---3--:R-:W-:-:S03]  /*04a0*/  FFMA R0, R27, R6, R0 ;  /* 0x000000061b007223 */ /* 0x008fc60000000000 */
[----:B------:R-:W2:Y:S01]  /*04b0*/  LDG.E R6, desc[UR4][R2.64+0x28] ;  /* 0x0000280402067981 */ /* 0x000ea2000c1e1900 */
[----:B----4-:R-:W-:-:S03]  /*04c0*/  FFMA R0, R17, R16, R0 ;  /* 0x0000001011007223 */ /* 0x010fc60000000000 */
[----:B------:R-:W3:Y:S04]  /*04d0*/  LDG.E R16, desc[UR4][R2.64+0x2c] ;  /* 0x00002c0402107981 */ /* 0x000ee8000c1e1900 */
[----:B------:R-:W3:Y:S01]  /*04e0*/  LDG.E R17, desc[UR4][R4.64+0xe4] ;  /* 0x0000e40404117981 */ /* 0x000ee2000c1e1900 */
[----:B-----5:R-:W-:-:S03]  /*04f0*/  FFMA R0, R21, R18, R0 ;  /* 0x0000001215007223 */ /* 0x020fc60000000000 */
[----:B------:R-:W4:Y:S04]  /*0500*/  LDG.E R18, desc[UR4][R2.64+0x30] ;  /* 0x0000300402127981 */ /* 0x000f28000c1e1900 */
[----:B------:R-:W4:Y:S01]  /*0510*/  LDG.E R21, desc[UR4][R4.64+0xe8] ;  /* 0x0000e80404157981 */ /* 0x000f22000c1e1900 */
        /* <DEDUP_REMOVED lines=19> */
[----:B--2---:R-:W-:Y:S02]  /*0650*/  FFMA R24, R7, R6, R24 ;  /* 0x0000000607187223 */ /* 0x004fe40000000018 */
[----:B------:R-:W0:Y:S02]  /*0660*/  LDC.64 R6, c[0x0][0x390] ;  /* 0x0000e400ff067b82 */ /* 0x000e240000000a00 */
[----:B---3--:R-:W-:-:S02]  /*0670*/  FFMA R24, R17, R16, R24 ;  /* 0x0000001011187223 */ /* 0x008fc40000000018 */
[----:B------:R-:W2:Y:S04]  /*0680*/  LDG.E R16, desc[UR4][R2.64+0x4c] ;  /* 0x00004c0402107981 */ /* 0x000ea8000c1e1900 */
        /* <DEDUP_REMOVED lines=8> */
[----:B------:R-:W5:Y:S01]  /*0710*/  LDG.E R25, desc[UR4][R4.64+0x1c8] ;  /* 0x0001c80404197981 */ /* 0x000f62000c1e1900 */
[----:B0-----:R-:W-:-:S03]  /*0720*/  IMAD.WIDE R6, R19, 0x4, R6 ;  /* 0x0000000413067825 */ /* 0x001fc600078e0206 */
[----:B------:R-:W5:Y:S04]  /*0730*/  LDG.E R24, desc[UR4][R4.64+0x1cc] ;  /* 0x0001cc0404187981 */ /* 0x000f68000c1e1900 */
[----:B------:R-:W5:Y:S01]  /*0740*/  LDG.E R6, desc[UR4][R6.64] ;  /* 0x0000000406067981 */ /* 0x000f62000c1e1900 */
[----:B------:R-:W-:-:S04]  /*0750*/  FFMA R0, R9, R0, R22 ;  /* 0x0000000009007223 */ /* 0x000fc80000000016 */
[----:B------:R-:W-:Y:S02]  /*0760*/  FFMA R0, R11, R10, R0 ;  /* 0x0000000a0b007223 */ /* 0x000fe40000000000 */
[----:B------:R-:W0:Y:S02]  /*0770*/  LDC.64 R10, c[0x0][0x398] ;  /* 0x0000e600ff0a7b82 */ /* 0x000e240000000a00 */
[----:B------:R-:W-:-:S04]  /*0780*/  FFMA R0, R13, R12, R0 ;  /* 0x0000000c0d007223 */ /* 0x000fc80000000000 */
[----:B------:R-:W-:Y:S01]  /*0790*/  FFMA R0, R15, R14, R0 ;  /* 0x0000000e0f007223 */ /* 0x000fe20000000000 */
[----:B0-----:R-:W-:-:S04]  /*07a0*/  IMAD.WIDE R10, R8, 0x4, R10 ;  /* 0x00000004080a7825 */ /* 0x001fc800078e020a */
[----:B--2---:R-:W-:-:S04]  /*07b0*/  FFMA R17, R17, R16, R0 ;  /* 0x0000001011117223 */ /* 0x004fc80000000000 */
[----:B---3--:R-:W-:-:S04]  /*07c0*/  FFMA R17, R18, R21, R17 ;  /* 0x0000001512117223 */ /* 0x008fc80000000011 */
[----:B----4-:R-:W-:-:S04]  /*07d0*/  FFMA R20, R20, R23, R17 ;  /* 0x0000001714147223 */ /* 0x010fc80000000011 */
[----:B-----5:R-:W-:-:S04]  /*07e0*/  FFMA R25, R25, R26, R20 ;  /* 0x0000001a19197223 */ /* 0x020fc80000000014 */
[----:B------:R-:W-:-:S04]  /*07f0*/  FFMA R24, R24, R29, R25 ;  /* 0x0000001d18187223 */ /* 0x000fc80000000019 */
[----:B------:R-:W-:-:S04]  /*0800*/  FFMA R27, R27, R28, R24 ;  /* 0x0000001c1b1b7223 */ /* 0x000fc80000000018 */
[----:B------:R-:W-:-:S05]  /*0810*/  FADD R27, R27, R6 ;  /* 0x000000061b1b7221 */ /* 0x000fca0000000000 */
[----:B------:R-:W-:Y:S01]  /*0820*/  STG.E desc[UR4][R10.64], R27 ;  /* 0x0000001b0a007986 */ /* 0x000fe2000c101904 */
[----:B------:R-:W-:Y:S05]  /*0830*/  EXIT ;  /* 0x000000000000794d */ /* 0x000fea0003800000 */
.L_x_56:
        /* <DEDUP_REMOVED lines=12> */
.L_x_72:


//--------------------- .nv.shared.reserved.0     --------------------------
	.section	.nv.shared.reserved.0,"aw",@nobits
	.weak		__nv_reservedSMEM_offset_0_alias
	.size		__nv_reservedSMEM_offset_0_alias, 0, 64
	.other		__nv_reservedSMEM_offset_0_alias,@"STO_CUDA_RESERVED_SHARED STV_DEFAULT"
__nv_reservedSMEM_offset_0_alias:
	.zero		0
	.zero		64


//--------------------- .nv.constant0._Z15sgdUpdateKernelPfPKffi --------------------------
	.section	.nv.constant0._Z15sgdUpdateKernelPfPKffi,"a",@progbits
	.sectionflags	@""
	.align	4
.nv.constant0._Z15sgdUpdateKernelPfPKffi:
	.zero		920


//--------------------- .nv.constant0._Z23convBackwardInputKernelPKfS0_Pfi --------------------------
	.section	.nv.constant0._Z23convBackwardInputKernelPKfS0_Pfi,"a",@progbits
	.sectionflags	@""
	.align	4
.nv.constant0._Z23convBackwardInputKernelPKfS0_Pfi:
	.zero		924


//--------------------- .nv.constant0._Z24convBackwardWeightKernelPKfS0_PfS1_i --------------------------
	.section	.nv.constant0._Z24convBackwardWeightKernelPKfS0_PfS1_i,"a",@progbits
	.sectionflags	@""
	.align	4
.nv.constant0._Z24convBackwardWeightKernelPKfS0_PfS1_i:
	.zero		932


//--------------------- .nv.constant0._Z18reluBackwardKernelPKfS0_Pfi --------------------------
	.section	.nv.constant0._Z18reluBackwardKernelPKfS0_Pfi,"a",@progbits
	.sectionflags	@""
	.align	4
.nv.constant0._Z18reluBackwardKernelPKfS0_Pfi:
	.zero		924


//--------------------- .nv.constant0._Z21maxPoolBackwardKernelPKfPfPKii --------------------------
	.section	.nv.constant0._Z21maxPoolBackwardKernelPKfPfPKii,"a",@progbits
	.sectionflags	@""
	.align	4
.nv.constant0._Z21maxPoolBackwardKernelPKfPfPKii:
	.zero		924


//--------------------- .nv.constant0._Z19unflattenPoolKernelPKfPfi --------------------------
	.section	.nv.constant0._Z19unflattenPoolKernelPKfPfi,"a",@progbits
	.sectionflags	@""
	.align	4
.nv.constant0._Z19unflattenPoolKernelPKfPfi:
	.zero		916


//--------------------- .nv.constant0._Z22fcBackwardGradInKernelPKfS0_Pfi --------------------------
	.section	.nv.constant0._Z22fcBackwardGradInKernelPKfS0_Pfi,"a",@progbits
	.sectionflags	@""
	.align	4
.nv.constant0._Z22fcBackwardGradInKernelPKfS0_Pfi:
	.zero		924


//--------------------- .nv.constant0._Z25fcBackwardGradParamKernelPKfS0_PfS1_i --------------------------
	.section	.nv.constant0._Z25fcBackwardGradParamKernelPKfS0_PfS1_i,"a",@progbits
	.sectionflags	@""
	.align	4
.nv.constant0._Z25fcBackwardGradParamKernelPKfS0_PfS1_i:
	.zero		932


//--------------------- .nv.constant0._Z33softmaxCrossEntropyBackwardKernelPfPKfPKii --------------------------
	.section	.nv.constant0._Z33softmaxCrossEntropyBackwardKernelPfPKfPKii,"a",@progbits
	.sectionflags	@""
	.align	4
.nv.constant0._Z33softmaxCrossEntropyBackwardKernelPfPKfPKii:
	.zero		924


//--------------------- .nv.constant0._Z32softmaxCrossEntropyForwardKernelPKfPKiPfS3_i --------------------------
	.section	.nv.constant0._Z32softmaxCrossEntropyForwardKernelPKfPKiPfS3_i,"a",@progbits
	.sectionflags	@""
	.align	4
.nv.constant0._Z32softmaxCrossEntropyForwardKernelPKfPKiPfS3_i:
	.zero		932


//--------------------- .nv.constant0._Z15fcForwardKernelPKfS0_S0_Pfi --------------------------
	.section	.nv.constant0._Z15fcForwardKernelPKfS0_S0_Pfi,"a",@progbits
	.sectionflags	@""
	.align	4
.nv.constant0._Z15fcForwardKernelPKfS0_S0_Pfi:
	.zero		932


//--------------------- .nv.constant0._Z17flattenPoolKernelPKfPfi --------------------------
	.section	.nv.constant0._Z17flattenPoolKernelPKfPfi,"a",@progbits
	.sectionflags	@""
	.align	4
.nv.constant0._Z17flattenPoolKernelPKfPfi:
	.zero		916


//--------------------- .nv.constant0._Z20maxPoolForwardKernelPKfPfPii --------------------------
	.section	.nv.constant0._Z20maxPoolForwardKernelPKfPfPii,"a",@progbits
	.sectionflags	@""
	.align	4
.nv.constant0._Z20maxPoolForwardKernelPKfPfPii:
	.zero		924


//--------------------- .nv.constant0._Z17reluForwardKernelPfi --------------------------
	.section	.nv.constant0._Z17reluForwardKernelPfi,"a",@progbits
	.sectionflags	@""
	.align	4
.nv.constant0._Z17reluForwardKernelPfi:
	.zero		908


//--------------------- .nv.constant0._Z17convForwardKernelPKfS0_S0_Pfi --------------------------
	.section	.nv.constant0._Z17convForwardKernelPKfS0_S0_Pfi,"a",@progbits
	.sectionflags	@""
	.align	4
.nv.constant0._Z17convForwardKernelPKfS0_S0_Pfi:
	.zero		932


//--------------------- SYMBOLS --------------------------

	.type		.nv.reservedSmem.offset0,@object
	.size		.nv.reservedSmem.offset0,0x4
